//
// Generated by NVIDIA NVVM Compiler
//
// Compiler Build ID: CL-36424714
// Cuda compilation tools, release 13.0, V13.0.88
// Based on NVVM 20.0.0
//

.version 9.0
.target sm_100
.address_size 64

	// .globl	_Z10add_sourcePfS_fi

.visible .entry _Z10add_sourcePfS_fi(
	.param .u64 .ptr .align 1 _Z10add_sourcePfS_fi_param_0,
	.param .u64 .ptr .align 1 _Z10add_sourcePfS_fi_param_1,
	.param .f32 _Z10add_sourcePfS_fi_param_2,
	.param .u32 _Z10add_sourcePfS_fi_param_3
)
{
	.reg .pred 	%p<2>;
	.reg .b32 	%r<6>;
	.reg .b32 	%f<5>;
	.reg .b64 	%rd<8>;

	ld.param.u64 	%rd1, [_Z10add_sourcePfS_fi_param_0];
	ld.param.u64 	%rd2, [_Z10add_sourcePfS_fi_param_1];
	ld.param.f32 	%f1, [_Z10add_sourcePfS_fi_param_2];
	ld.param.u32 	%r2, [_Z10add_sourcePfS_fi_param_3];
	mov.u32 	%r3, %ctaid.x;
	mov.u32 	%r4, %ntid.x;
	mov.u32 	%r5, %tid.x;
	mad.lo.s32 	%r1, %r3, %r4, %r5;
	setp.ge.s32 	%p1, %r1, %r2;
	@%p1 bra 	$L__BB0_2;
	cvta.to.global.u64 	%rd3, %rd2;
	cvta.to.global.u64 	%rd4, %rd1;
	mul.wide.s32 	%rd5, %r1, 4;
	add.s64 	%rd6, %rd3, %rd5;
	ld.global.f32 	%f2, [%rd6];
	add.s64 	%rd7, %rd4, %rd5;
	ld.global.f32 	%f3, [%rd7];
	fma.rn.f32 	%f4, %f1, %f2, %f3;
	st.global.f32 	[%rd7], %f4;
$L__BB0_2:
	ret;

}
	// .globl	_Z9lin_solveiiPfS_ff
.visible .entry _Z9lin_solveiiPfS_ff(
	.param .u32 _Z9lin_solveiiPfS_ff_param_0,
	.param .u32 _Z9lin_solveiiPfS_ff_param_1,
	.param .u64 .ptr .align 1 _Z9lin_solveiiPfS_ff_param_2,
	.param .u64 .ptr .align 1 _Z9lin_solveiiPfS_ff_param_3,
	.param .f32 _Z9lin_solveiiPfS_ff_param_4,
	.param .f32 _Z9lin_solveiiPfS_ff_param_5
)
{
	.reg .pred 	%p<15>;
	.reg .b32 	%r<24>;
	.reg .b32 	%f<99>;
	.reg .b64 	%rd<51>;

	ld.param.u32 	%r5, [_Z9lin_solveiiPfS_ff_param_0];
	ld.param.u32 	%r6, [_Z9lin_solveiiPfS_ff_param_1];
	mov.u32 	%r7, %ctaid.x;
	mov.u32 	%r8, %ntid.x;
	mov.u32 	%r9, %tid.x;
	mad.lo.s32 	%r1, %r7, %r8, %r9;
	add.s32 	%r2, %r5, 2;
	mul.lo.s32 	%r10, %r2, %r2;
	setp.gt.s32 	%p1, %r1, %r10;
	@%p1 bra 	$L__BB1_33;
	ld.param.u64 	%rd50, [_Z9lin_solveiiPfS_ff_param_3];
	ld.param.u64 	%rd47, [_Z9lin_solveiiPfS_ff_param_2];
	cvta.to.global.u64 	%rd18, %rd50;
	div.s32 	%r12, %r1, %r5;
	mul.lo.s32 	%r13, %r12, %r5;
	sub.s32 	%r14, %r1, %r13;
	mul.lo.s32 	%r15, %r12, %r2;
	add.s32 	%r16, %r14, %r15;
	mul.wide.s32 	%rd19, %r16, 4;
	add.s64 	%rd1, %rd18, %rd19;
	cvt.s64.s32 	%rd20, %r15;
	cvt.s64.s32 	%rd21, %r14;
	add.s64 	%rd22, %rd21, %rd20;
	cvta.to.global.u64 	%rd23, %rd47;
	shl.b64 	%rd24, %rd22, 2;
	add.s64 	%rd2, %rd23, %rd24;
	sub.s32 	%r17, %r15, %r2;
	add.s32 	%r18, %r17, %r14;
	mul.wide.s32 	%rd25, %r18, 4;
	add.s64 	%rd3, %rd23, %rd25;
	add.s32 	%r19, %r16, %r2;
	mul.wide.s32 	%rd26, %r19, 4;
	add.s64 	%rd4, %rd23, %rd26;
	mul.wide.s32 	%rd27, %r2, 4;
	mul.lo.s32 	%r20, %r2, %r1;
	mul.wide.s32 	%rd28, %r20, 4;
	add.s64 	%rd5, %rd23, %rd28;
	cvt.s64.s32 	%rd29, %r5;
	mul.wide.s32 	%rd30, %r5, 4;
	add.s64 	%rd6, %rd5, %rd30;
	cvt.s64.s32 	%rd31, %r1;
	add.s64 	%rd32, %rd29, %rd31;
	shl.b64 	%rd33, %rd32, 2;
	add.s64 	%rd7, %rd23, %rd33;
	mul.wide.s32 	%rd34, %r1, 4;
	add.s64 	%rd8, %rd23, %rd34;
	mul.lo.s32 	%r21, %r2, %r5;
	mul.wide.s32 	%rd35, %r21, 4;
	add.s64 	%rd9, %rd8, %rd35;
	add.s32 	%r22, %r21, %r2;
	add.s64 	%rd10, %rd9, %rd27;
	add.s64 	%rd11, %rd23, %rd30;
	mul.wide.s32 	%rd36, %r22, 4;
	add.s64 	%rd12, %rd23, %rd36;
	add.s64 	%rd13, %rd23, %rd35;
	add.s64 	%rd14, %rd11, %rd36;
	add.s64 	%rd15, %rd11, %rd35;
	mov.b32 	%r23, 0;
$L__BB1_2:
	ld.param.f32 	%f89, [_Z9lin_solveiiPfS_ff_param_5];
	ld.param.f32 	%f87, [_Z9lin_solveiiPfS_ff_param_4];
	setp.gt.s32 	%p2, %r1, %r5;
	ld.global.f32 	%f27, [%rd1];
	ld.global.f32 	%f28, [%rd2+-4];
	ld.global.f32 	%f29, [%rd2+4];
	add.f32 	%f30, %f28, %f29;
	ld.global.f32 	%f31, [%rd3];
	add.f32 	%f32, %f30, %f31;
	ld.global.f32 	%f33, [%rd4];
	add.f32 	%f34, %f32, %f33;
	fma.rn.f32 	%f35, %f87, %f34, %f27;
	div.rn.f32 	%f36, %f35, %f89;
	mul.wide.s32 	%rd37, %r5, 4;
	add.s64 	%rd38, %rd37, %rd3;
	st.global.f32 	[%rd38+8], %f36;
	bar.sync 	0;
	@%p2 bra 	$L__BB1_17;
	setp.ne.s32 	%p3, %r6, 1;
	@%p3 bra 	$L__BB1_5;
	ld.global.f32 	%f37, [%rd5+4];
	neg.f32 	%f91, %f37;
	bra.uni 	$L__BB1_6;
$L__BB1_5:
	ld.global.f32 	%f91, [%rd5+4];
$L__BB1_6:
	st.global.f32 	[%rd5], %f91;
	@%p3 bra 	$L__BB1_8;
	ld.global.f32 	%f38, [%rd6];
	neg.f32 	%f92, %f38;
	bra.uni 	$L__BB1_9;
$L__BB1_8:
	ld.global.f32 	%f92, [%rd6];
$L__BB1_9:
	setp.ne.s32 	%p5, %r6, 2;
	st.global.f32 	[%rd6+4], %f92;
	@%p5 bra 	$L__BB1_11;
	ld.global.f32 	%f39, [%rd7+8];
	neg.f32 	%f93, %f39;
	bra.uni 	$L__BB1_12;
$L__BB1_11:
	ld.global.f32 	%f93, [%rd7+8];
$L__BB1_12:
	st.global.f32 	[%rd8], %f93;
	@%p5 bra 	$L__BB1_14;
	ld.global.f32 	%f40, [%rd9];
	neg.f32 	%f94, %f40;
	bra.uni 	$L__BB1_15;
$L__BB1_14:
	ld.global.f32 	%f94, [%rd9];
$L__BB1_15:
	setp.ne.s32 	%p7, %r1, 0;
	st.global.f32 	[%rd10], %f94;
	@%p7 bra 	$L__BB1_17;
	ld.param.u64 	%rd48, [_Z9lin_solveiiPfS_ff_param_2];
	cvta.to.global.u64 	%rd39, %rd48;
	ld.global.f32 	%f41, [%rd39+4];
	ld.global.f32 	%f42, [%rd11+8];
	add.f32 	%f43, %f41, %f42;
	mul.f32 	%f44, %f43, 0f3F000000;
	st.global.f32 	[%rd39], %f44;
	ld.global.f32 	%f45, [%rd12+4];
	ld.global.f32 	%f46, [%rd13];
	add.f32 	%f47, %f45, %f46;
	mul.f32 	%f48, %f47, 0f3F000000;
	st.global.f32 	[%rd12], %f48;
	ld.global.f32 	%f49, [%rd11];
	mul.wide.s32 	%rd40, %r5, 4;
	add.s64 	%rd41, %rd11, %rd40;
	ld.global.f32 	%f50, [%rd41+12];
	add.f32 	%f51, %f49, %f50;
	mul.f32 	%f52, %f51, 0f3F000000;
	st.global.f32 	[%rd11+4], %f52;
	ld.global.f32 	%f53, [%rd14];
	ld.global.f32 	%f54, [%rd15+4];
	add.f32 	%f55, %f53, %f54;
	mul.f32 	%f56, %f55, 0f3F000000;
	st.global.f32 	[%rd14+4], %f56;
$L__BB1_17:
	ld.param.f32 	%f90, [_Z9lin_solveiiPfS_ff_param_5];
	ld.param.f32 	%f88, [_Z9lin_solveiiPfS_ff_param_4];
	bar.sync 	0;
	ld.global.f32 	%f57, [%rd1];
	ld.global.f32 	%f58, [%rd2+-4];
	ld.global.f32 	%f59, [%rd2+4];
	add.f32 	%f60, %f58, %f59;
	ld.global.f32 	%f61, [%rd3];
	add.f32 	%f62, %f60, %f61;
	ld.global.f32 	%f63, [%rd4];
	add.f32 	%f64, %f62, %f63;
	fma.rn.f32 	%f65, %f88, %f64, %f57;
	div.rn.f32 	%f66, %f65, %f90;
	mul.wide.s32 	%rd42, %r5, 4;
	add.s64 	%rd43, %rd42, %rd3;
	st.global.f32 	[%rd43+8], %f66;
	bar.sync 	0;
	@%p2 bra 	$L__BB1_32;
	setp.eq.s32 	%p9, %r6, 1;
	@%p9 bra 	$L__BB1_20;
	ld.global.f32 	%f95, [%rd5+4];
	bra.uni 	$L__BB1_21;
$L__BB1_20:
	ld.global.f32 	%f67, [%rd5+4];
	neg.f32 	%f95, %f67;
$L__BB1_21:
	st.global.f32 	[%rd5], %f95;
	@%p9 bra 	$L__BB1_23;
	ld.global.f32 	%f96, [%rd6];
	bra.uni 	$L__BB1_24;
$L__BB1_23:
	ld.global.f32 	%f68, [%rd6];
	neg.f32 	%f96, %f68;
$L__BB1_24:
	setp.eq.s32 	%p11, %r6, 2;
	st.global.f32 	[%rd6+4], %f96;
	@%p11 bra 	$L__BB1_26;
	ld.global.f32 	%f97, [%rd7+8];
	bra.uni 	$L__BB1_27;
$L__BB1_26:
	ld.global.f32 	%f69, [%rd7+8];
	neg.f32 	%f97, %f69;
$L__BB1_27:
	st.global.f32 	[%rd8], %f97;
	@%p11 bra 	$L__BB1_29;
	ld.global.f32 	%f98, [%rd9];
	bra.uni 	$L__BB1_30;
$L__BB1_29:
	ld.global.f32 	%f70, [%rd9];
	neg.f32 	%f98, %f70;
$L__BB1_30:
	setp.ne.s32 	%p13, %r1, 0;
	st.global.f32 	[%rd10], %f98;
	@%p13 bra 	$L__BB1_32;
	ld.param.u64 	%rd49, [_Z9lin_solveiiPfS_ff_param_2];
	cvta.to.global.u64 	%rd44, %rd49;
	ld.global.f32 	%f71, [%rd44+4];
	ld.global.f32 	%f72, [%rd11+8];
	add.f32 	%f73, %f71, %f72;
	mul.f32 	%f74, %f73, 0f3F000000;
	st.global.f32 	[%rd44], %f74;
	ld.global.f32 	%f75, [%rd12+4];
	ld.global.f32 	%f76, [%rd13];
	add.f32 	%f77, %f75, %f76;
	mul.f32 	%f78, %f77, 0f3F000000;
	st.global.f32 	[%rd12], %f78;
	ld.global.f32 	%f79, [%rd11];
	mul.wide.s32 	%rd45, %r5, 4;
	add.s64 	%rd46, %rd11, %rd45;
	ld.global.f32 	%f80, [%rd46+12];
	add.f32 	%f81, %f79, %f80;
	mul.f32 	%f82, %f81, 0f3F000000;
	st.global.f32 	[%rd11+4], %f82;
	ld.global.f32 	%f83, [%rd14];
	ld.global.f32 	%f84, [%rd15+4];
	add.f32 	%f85, %f83, %f84;
	mul.f32 	%f86, %f85, 0f3F000000;
	st.global.f32 	[%rd14+4], %f86;
$L__BB1_32:
	bar.sync 	0;
	add.s32 	%r23, %r23, 2;
	setp.ne.s32 	%p14, %r23, 20;
	@%p14 bra 	$L__BB1_2;
$L__BB1_33:
	ret;

}
	// .globl	_Z6advectiiPfS_S_S_f
.visible .entry _Z6advectiiPfS_S_S_f(
	.param .u32 _Z6advectiiPfS_S_S_f_param_0,
	.param .u32 _Z6advectiiPfS_S_S_f_param_1,
	.param .u64 .ptr .align 1 _Z6advectiiPfS_S_S_f_param_2,
	.param .u64 .ptr .align 1 _Z6advectiiPfS_S_S_f_param_3,
	.param .u64 .ptr .align 1 _Z6advectiiPfS_S_S_f_param_4,
	.param .u64 .ptr .align 1 _Z6advectiiPfS_S_S_f_param_5,
	.param .f32 _Z6advectiiPfS_S_S_f_param_6
)
{
	.reg .pred 	%p<12>;
	.reg .b32 	%r<21>;
	.reg .b32 	%f<70>;
	.reg .b64 	%rd<51>;

	ld.param.u32 	%r5, [_Z6advectiiPfS_S_S_f_param_0];
	ld.param.u32 	%r6, [_Z6advectiiPfS_S_S_f_param_1];
	ld.param.u64 	%rd10, [_Z6advectiiPfS_S_S_f_param_2];
	ld.param.u64 	%rd7, [_Z6advectiiPfS_S_S_f_param_3];
	ld.param.u64 	%rd8, [_Z6advectiiPfS_S_S_f_param_4];
	ld.param.u64 	%rd9, [_Z6advectiiPfS_S_S_f_param_5];
	ld.param.f32 	%f13, [_Z6advectiiPfS_S_S_f_param_6];
	cvta.to.global.u64 	%rd1, %rd10;
	mov.u32 	%r7, %ctaid.x;
	mov.u32 	%r8, %ntid.x;
	mov.u32 	%r9, %tid.x;
	mad.lo.s32 	%r1, %r7, %r8, %r9;
	add.s32 	%r2, %r5, 2;
	mul.lo.s32 	%r3, %r2, %r2;
	setp.gt.s32 	%p1, %r1, %r3;
	@%p1 bra 	$L__BB2_16;
	cvta.to.global.u64 	%rd11, %rd8;
	cvta.to.global.u64 	%rd12, %rd9;
	cvta.to.global.u64 	%rd13, %rd7;
	div.s32 	%r10, %r1, %r5;
	mul.lo.s32 	%r11, %r10, %r5;
	sub.s32 	%r12, %r1, %r11;
	cvt.rn.f32.s32 	%f14, %r5;
	mul.f32 	%f15, %f13, %f14;
	cvt.rn.f32.s32 	%f16, %r12;
	mad.lo.s32 	%r13, %r10, %r2, %r12;
	mul.wide.s32 	%rd14, %r13, 4;
	add.s64 	%rd15, %rd11, %rd14;
	ld.global.f32 	%f17, [%rd15];
	mul.f32 	%f18, %f15, %f17;
	sub.f32 	%f19, %f16, %f18;
	cvt.rn.f32.s32 	%f20, %r10;
	add.s64 	%rd16, %rd12, %rd14;
	ld.global.f32 	%f21, [%rd16];
	mul.f32 	%f22, %f15, %f21;
	sub.f32 	%f23, %f20, %f22;
	setp.lt.f32 	%p2, %f19, 0f3F000000;
	selp.f32 	%f24, 0f3F000000, %f19, %p2;
	add.f32 	%f25, %f14, 0f3F000000;
	setp.gt.f32 	%p3, %f24, %f25;
	selp.f32 	%f26, %f25, %f24, %p3;
	cvt.rzi.s32.f32 	%r14, %f26;
	setp.lt.f32 	%p4, %f23, 0f3F000000;
	selp.f32 	%f27, 0f3F000000, %f23, %p4;
	setp.gt.f32 	%p5, %f27, %f25;
	selp.f32 	%f28, %f25, %f27, %p5;
	cvt.rzi.s32.f32 	%r15, %f28;
	cvt.rn.f32.s32 	%f29, %r14;
	sub.f32 	%f30, %f26, %f29;
	mov.f32 	%f31, 0f3F800000;
	sub.f32 	%f32, %f31, %f30;
	cvt.rn.f32.s32 	%f33, %r15;
	sub.f32 	%f34, %f28, %f33;
	sub.f32 	%f35, %f31, %f34;
	mad.lo.s32 	%r16, %r15, %r2, %r14;
	mul.wide.s32 	%rd17, %r16, 4;
	add.s64 	%rd18, %rd13, %rd17;
	ld.global.f32 	%f36, [%rd18];
	mul.f32 	%f37, %f36, %f35;
	mul.wide.s32 	%rd19, %r2, 4;
	add.s64 	%rd20, %rd18, %rd19;
	ld.global.f32 	%f38, [%rd20];
	fma.rn.f32 	%f39, %f38, %f34, %f37;
	ld.global.f32 	%f40, [%rd18+4];
	mul.f32 	%f41, %f40, %f35;
	ld.global.f32 	%f42, [%rd20+4];
	fma.rn.f32 	%f43, %f42, %f34, %f41;
	mul.f32 	%f44, %f30, %f43;
	fma.rn.f32 	%f45, %f32, %f39, %f44;
	add.s64 	%rd21, %rd1, %rd14;
	st.global.f32 	[%rd21], %f45;
	bar.sync 	0;
	setp.gt.s32 	%p6, %r1, %r5;
	@%p6 bra 	$L__BB2_16;
	setp.ne.s32 	%p7, %r6, 1;
	mul.lo.s32 	%r17, %r2, %r1;
	mul.wide.s32 	%rd22, %r17, 4;
	add.s64 	%rd2, %rd1, %rd22;
	@%p7 bra 	$L__BB2_4;
	ld.global.f32 	%f46, [%rd2+4];
	neg.f32 	%f66, %f46;
	bra.uni 	$L__BB2_5;
$L__BB2_4:
	ld.global.f32 	%f66, [%rd2+4];
$L__BB2_5:
	setp.ne.s32 	%p8, %r6, 1;
	st.global.f32 	[%rd2], %f66;
	@%p8 bra 	$L__BB2_7;
	mul.wide.s32 	%rd25, %r5, 4;
	add.s64 	%rd26, %rd2, %rd25;
	ld.global.f32 	%f47, [%rd26];
	neg.f32 	%f67, %f47;
	bra.uni 	$L__BB2_8;
$L__BB2_7:
	mul.wide.s32 	%rd23, %r5, 4;
	add.s64 	%rd24, %rd2, %rd23;
	ld.global.f32 	%f67, [%rd24];
$L__BB2_8:
	cvt.s64.s32 	%rd3, %r5;
	mul.wide.s32 	%rd4, %r5, 4;
	add.s64 	%rd27, %rd2, %rd4;
	st.global.f32 	[%rd27+4], %f67;
	setp.ne.s32 	%p9, %r6, 2;
	@%p9 bra 	$L__BB2_10;
	cvt.s64.s32 	%rd32, %r1;
	add.s64 	%rd33, %rd3, %rd32;
	shl.b64 	%rd34, %rd33, 2;
	add.s64 	%rd35, %rd1, %rd34;
	ld.global.f32 	%f48, [%rd35+8];
	neg.f32 	%f68, %f48;
	bra.uni 	$L__BB2_11;
$L__BB2_10:
	cvt.s64.s32 	%rd28, %r1;
	add.s64 	%rd29, %rd3, %rd28;
	shl.b64 	%rd30, %rd29, 2;
	add.s64 	%rd31, %rd1, %rd30;
	ld.global.f32 	%f68, [%rd31+8];
$L__BB2_11:
	setp.ne.s32 	%p10, %r6, 2;
	mul.wide.s32 	%rd36, %r1, 4;
	add.s64 	%rd5, %rd1, %rd36;
	st.global.f32 	[%rd5], %f68;
	@%p10 bra 	$L__BB2_13;
	mul.lo.s32 	%r19, %r2, %r5;
	mul.wide.s32 	%rd39, %r19, 4;
	add.s64 	%rd40, %rd5, %rd39;
	ld.global.f32 	%f49, [%rd40];
	neg.f32 	%f69, %f49;
	bra.uni 	$L__BB2_14;
$L__BB2_13:
	mul.lo.s32 	%r18, %r2, %r5;
	mul.wide.s32 	%rd37, %r18, 4;
	add.s64 	%rd38, %rd5, %rd37;
	ld.global.f32 	%f69, [%rd38];
$L__BB2_14:
	sub.s32 	%r4, %r3, %r2;
	mul.wide.s32 	%rd6, %r4, 4;
	add.s64 	%rd41, %rd5, %rd6;
	st.global.f32 	[%rd41], %f69;
	setp.ne.s32 	%p11, %r1, 0;
	@%p11 bra 	$L__BB2_16;
	ld.global.f32 	%f50, [%rd1+4];
	shl.b64 	%rd42, %rd3, 2;
	add.s64 	%rd43, %rd1, %rd42;
	ld.global.f32 	%f51, [%rd43+8];
	add.f32 	%f52, %f50, %f51;
	mul.f32 	%f53, %f52, 0f3F000000;
	st.global.f32 	[%rd1], %f53;
	add.s64 	%rd45, %rd1, %rd6;
	ld.global.f32 	%f54, [%rd45+4];
	sub.s32 	%r20, %r4, %r2;
	mul.wide.s32 	%rd46, %r20, 4;
	add.s64 	%rd47, %rd1, %rd46;
	ld.global.f32 	%f55, [%rd47];
	add.f32 	%f56, %f54, %f55;
	mul.f32 	%f57, %f56, 0f3F000000;
	st.global.f32 	[%rd45], %f57;
	ld.global.f32 	%f58, [%rd43];
	add.s64 	%rd48, %rd43, %rd4;
	ld.global.f32 	%f59, [%rd48+12];
	add.f32 	%f60, %f58, %f59;
	mul.f32 	%f61, %f60, 0f3F000000;
	st.global.f32 	[%rd43+4], %f61;
	add.s64 	%rd49, %rd43, %rd6;
	ld.global.f32 	%f62, [%rd49];
	add.s64 	%rd50, %rd43, %rd46;
	ld.global.f32 	%f63, [%rd50+4];
	add.f32 	%f64, %f62, %f63;
	mul.f32 	%f65, %f64, 0f3F000000;
	st.global.f32 	[%rd49+4], %f65;
$L__BB2_16:
	ret;

}
	// .globl	_Z8project1iPfS_S_S_
.visible .entry _Z8project1iPfS_S_S_(
	.param .u32 _Z8project1iPfS_S_S__param_0,
	.param .u64 .ptr .align 1 _Z8project1iPfS_S_S__param_1,
	.param .u64 .ptr .align 1 _Z8project1iPfS_S_S__param_2,
	.param .u64 .ptr .align 1 _Z8project1iPfS_S_S__param_3,
	.param .u64 .ptr .align 1 _Z8project1iPfS_S_S__param_4
)
{
	.reg .pred 	%p<6>;
	.reg .b32 	%r<25>;
	.reg .b32 	%f<51>;
	.reg .b64 	%rd<69>;

	ld.param.u32 	%r5, [_Z8project1iPfS_S_S__param_0];
	ld.param.u64 	%rd9, [_Z8project1iPfS_S_S__param_1];
	ld.param.u64 	%rd10, [_Z8project1iPfS_S_S__param_2];
	ld.param.u64 	%rd11, [_Z8project1iPfS_S_S__param_3];
	ld.param.u64 	%rd12, [_Z8project1iPfS_S_S__param_4];
	cvta.to.global.u64 	%rd1, %rd11;
	cvta.to.global.u64 	%rd2, %rd12;
	mov.u32 	%r6, %ctaid.x;
	mov.u32 	%r7, %ntid.x;
	mov.u32 	%r8, %tid.x;
	mad.lo.s32 	%r1, %r6, %r7, %r8;
	add.s32 	%r2, %r5, 2;
	mul.lo.s32 	%r9, %r2, %r2;
	setp.gt.s32 	%p1, %r1, %r9;
	@%p1 bra 	$L__BB3_7;
	cvta.to.global.u64 	%rd13, %rd9;
	cvta.to.global.u64 	%rd14, %rd10;
	div.s32 	%r10, %r1, %r5;
	mul.lo.s32 	%r11, %r10, %r5;
	sub.s32 	%r12, %r1, %r11;
	mul.lo.s32 	%r13, %r10, %r2;
	cvt.s64.s32 	%rd15, %r13;
	cvt.s64.s32 	%rd16, %r12;
	add.s64 	%rd17, %rd16, %rd15;
	shl.b64 	%rd18, %rd17, 2;
	add.s64 	%rd19, %rd13, %rd18;
	ld.global.f32 	%f1, [%rd19+4];
	ld.global.f32 	%f2, [%rd19+-4];
	sub.f32 	%f3, %f1, %f2;
	add.s32 	%r14, %r13, %r2;
	add.s32 	%r15, %r14, %r12;
	mul.wide.s32 	%rd20, %r15, 4;
	add.s64 	%rd21, %rd14, %rd20;
	ld.global.f32 	%f4, [%rd21];
	add.f32 	%f5, %f3, %f4;
	shl.b32 	%r16, %r2, 1;
	sub.s32 	%r17, %r14, %r16;
	add.s32 	%r18, %r17, %r12;
	mul.wide.s32 	%rd22, %r18, 4;
	add.s64 	%rd23, %rd14, %rd22;
	ld.global.f32 	%f6, [%rd23];
	sub.f32 	%f7, %f5, %f6;
	mul.f32 	%f8, %f7, 0fBF000000;
	cvt.rn.f32.s32 	%f9, %r5;
	div.rn.f32 	%f10, %f8, %f9;
	add.s32 	%r19, %r18, %r2;
	mul.wide.s32 	%rd24, %r19, 4;
	add.s64 	%rd25, %rd2, %rd24;
	st.global.f32 	[%rd25], %f10;
	add.s64 	%rd26, %rd1, %rd24;
	mov.b32 	%r20, 0;
	st.global.u32 	[%rd26], %r20;
	bar.sync 	0;
	setp.gt.s32 	%p2, %r1, %r5;
	@%p2 bra 	$L__BB3_4;
	mul.lo.s32 	%r21, %r2, %r1;
	mul.wide.s32 	%rd27, %r21, 4;
	add.s64 	%rd28, %rd2, %rd27;
	ld.global.f32 	%f11, [%rd28+4];
	st.global.f32 	[%rd28], %f11;
	cvt.s64.s32 	%rd3, %r5;
	mul.wide.s32 	%rd4, %r5, 4;
	add.s64 	%rd29, %rd28, %rd4;
	ld.global.f32 	%f12, [%rd29];
	st.global.f32 	[%rd29+4], %f12;
	cvt.s64.s32 	%rd30, %r1;
	add.s64 	%rd31, %rd3, %rd30;
	shl.b64 	%rd32, %rd31, 2;
	add.s64 	%rd33, %rd2, %rd32;
	ld.global.f32 	%f13, [%rd33+8];
	mul.wide.s32 	%rd34, %r1, 4;
	add.s64 	%rd35, %rd2, %rd34;
	st.global.f32 	[%rd35], %f13;
	mul.lo.s32 	%r3, %r2, %r5;
	mul.wide.s32 	%rd5, %r3, 4;
	add.s64 	%rd36, %rd35, %rd5;
	ld.global.f32 	%f14, [%rd36];
	mul.wide.s32 	%rd37, %r2, 4;
	add.s64 	%rd38, %rd36, %rd37;
	st.global.f32 	[%rd38], %f14;
	setp.ne.s32 	%p3, %r1, 0;
	@%p3 bra 	$L__BB3_4;
	ld.global.f32 	%f15, [%rd2+4];
	shl.b64 	%rd39, %rd3, 2;
	add.s64 	%rd40, %rd2, %rd39;
	ld.global.f32 	%f16, [%rd40+8];
	add.f32 	%f17, %f15, %f16;
	mul.f32 	%f18, %f17, 0f3F000000;
	st.global.f32 	[%rd2], %f18;
	add.s32 	%r22, %r3, %r2;
	mul.wide.s32 	%rd41, %r22, 4;
	add.s64 	%rd42, %rd2, %rd41;
	ld.global.f32 	%f19, [%rd42+4];
	add.s64 	%rd44, %rd2, %rd5;
	ld.global.f32 	%f20, [%rd44];
	add.f32 	%f21, %f19, %f20;
	mul.f32 	%f22, %f21, 0f3F000000;
	st.global.f32 	[%rd42], %f22;
	ld.global.f32 	%f23, [%rd40];
	add.s64 	%rd45, %rd40, %rd4;
	ld.global.f32 	%f24, [%rd45+12];
	add.f32 	%f25, %f23, %f24;
	mul.f32 	%f26, %f25, 0f3F000000;
	st.global.f32 	[%rd40+4], %f26;
	add.s64 	%rd46, %rd40, %rd41;
	ld.global.f32 	%f27, [%rd46];
	add.s64 	%rd47, %rd40, %rd5;
	ld.global.f32 	%f28, [%rd47+4];
	add.f32 	%f29, %f27, %f28;
	mul.f32 	%f30, %f29, 0f3F000000;
	st.global.f32 	[%rd46+4], %f30;
$L__BB3_4:
	setp.gt.s32 	%p4, %r1, %r5;
	bar.sync 	0;
	@%p4 bra 	$L__BB3_7;
	mul.lo.s32 	%r23, %r2, %r1;
	mul.wide.s32 	%rd48, %r23, 4;
	add.s64 	%rd49, %rd1, %rd48;
	ld.global.f32 	%f31, [%rd49+4];
	st.global.f32 	[%rd49], %f31;
	cvt.s64.s32 	%rd6, %r5;
	mul.wide.s32 	%rd7, %r5, 4;
	add.s64 	%rd50, %rd49, %rd7;
	ld.global.f32 	%f32, [%rd50];
	st.global.f32 	[%rd50+4], %f32;
	cvt.s64.s32 	%rd51, %r1;
	add.s64 	%rd52, %rd6, %rd51;
	shl.b64 	%rd53, %rd52, 2;
	add.s64 	%rd54, %rd1, %rd53;
	ld.global.f32 	%f33, [%rd54+8];
	mul.wide.s32 	%rd55, %r1, 4;
	add.s64 	%rd56, %rd1, %rd55;
	st.global.f32 	[%rd56], %f33;
	mul.lo.s32 	%r4, %r2, %r5;
	mul.wide.s32 	%rd8, %r4, 4;
	add.s64 	%rd57, %rd56, %rd8;
	ld.global.f32 	%f34, [%rd57];
	mul.wide.s32 	%rd58, %r2, 4;
	add.s64 	%rd59, %rd57, %rd58;
	st.global.f32 	[%rd59], %f34;
	setp.ne.s32 	%p5, %r1, 0;
	@%p5 bra 	$L__BB3_7;
	ld.global.f32 	%f35, [%rd1+4];
	shl.b64 	%rd60, %rd6, 2;
	add.s64 	%rd61, %rd1, %rd60;
	ld.global.f32 	%f36, [%rd61+8];
	add.f32 	%f37, %f35, %f36;
	mul.f32 	%f38, %f37, 0f3F000000;
	st.global.f32 	[%rd1], %f38;
	add.s32 	%r24, %r4, %r2;
	mul.wide.s32 	%rd62, %r24, 4;
	add.s64 	%rd63, %rd1, %rd62;
	ld.global.f32 	%f39, [%rd63+4];
	add.s64 	%rd65, %rd1, %rd8;
	ld.global.f32 	%f40, [%rd65];
	add.f32 	%f41, %f39, %f40;
	mul.f32 	%f42, %f41, 0f3F000000;
	st.global.f32 	[%rd63], %f42;
	ld.global.f32 	%f43, [%rd61];
	add.s64 	%rd66, %rd61, %rd7;
	ld.global.f32 	%f44, [%rd66+12];
	add.f32 	%f45, %f43, %f44;
	mul.f32 	%f46, %f45, 0f3F000000;
	st.global.f32 	[%rd61+4], %f46;
	add.s64 	%rd67, %rd61, %rd62;
	ld.global.f32 	%f47, [%rd67];
	add.s64 	%rd68, %rd61, %rd8;
	ld.global.f32 	%f48, [%rd68+4];
	add.f32 	%f49, %f47, %f48;
	mul.f32 	%f50, %f49, 0f3F000000;
	st.global.f32 	[%rd67+4], %f50;
$L__BB3_7:
	ret;

}
	// .globl	_Z8project3iPfS_S_S_
.visible .entry _Z8project3iPfS_S_S_(
	.param .u32 _Z8project3iPfS_S_S__param_0,
	.param .u64 .ptr .align 1 _Z8project3iPfS_S_S__param_1,
	.param .u64 .ptr .align 1 _Z8project3iPfS_S_S__param_2,
	.param .u64 .ptr .align 1 _Z8project3iPfS_S_S__param_3,
	.param .u64 .ptr .align 1 _Z8project3iPfS_S_S__param_4
)
{
	.reg .pred 	%p<6>;
	.reg .b32 	%r<24>;
	.reg .b32 	%f<59>;
	.reg .b64 	%rd<67>;

	ld.param.u32 	%r5, [_Z8project3iPfS_S_S__param_0];
	ld.param.u64 	%rd10, [_Z8project3iPfS_S_S__param_1];
	ld.param.u64 	%rd11, [_Z8project3iPfS_S_S__param_2];
	ld.param.u64 	%rd9, [_Z8project3iPfS_S_S__param_3];
	cvta.to.global.u64 	%rd1, %rd11;
	cvta.to.global.u64 	%rd2, %rd10;
	mov.u32 	%r6, %ctaid.x;
	mov.u32 	%r7, %ntid.x;
	mov.u32 	%r8, %tid.x;
	mad.lo.s32 	%r1, %r6, %r7, %r8;
	add.s32 	%r2, %r5, 2;
	mul.lo.s32 	%r9, %r2, %r2;
	setp.gt.s32 	%p1, %r1, %r9;
	@%p1 bra 	$L__BB4_7;
	cvta.to.global.u64 	%rd12, %rd9;
	div.s32 	%r10, %r1, %r5;
	mul.lo.s32 	%r11, %r10, %r5;
	sub.s32 	%r12, %r1, %r11;
	cvt.rn.f32.s32 	%f1, %r5;
	mul.f32 	%f2, %f1, 0f3F000000;
	mul.lo.s32 	%r13, %r10, %r2;
	cvt.s64.s32 	%rd13, %r13;
	cvt.s64.s32 	%rd14, %r12;
	add.s64 	%rd15, %rd14, %rd13;
	shl.b64 	%rd16, %rd15, 2;
	add.s64 	%rd17, %rd12, %rd16;
	ld.global.f32 	%f3, [%rd17+4];
	ld.global.f32 	%f4, [%rd17+-4];
	sub.f32 	%f5, %f3, %f4;
	mul.f32 	%f6, %f2, %f5;
	add.s32 	%r14, %r12, %r13;
	mul.wide.s32 	%rd18, %r14, 4;
	add.s64 	%rd19, %rd2, %rd18;
	ld.global.f32 	%f7, [%rd19];
	sub.f32 	%f8, %f7, %f6;
	st.global.f32 	[%rd19], %f8;
	add.s32 	%r15, %r13, %r2;
	add.s32 	%r16, %r14, %r2;
	mul.wide.s32 	%rd20, %r16, 4;
	add.s64 	%rd21, %rd12, %rd20;
	ld.global.f32 	%f9, [%rd21];
	shl.b32 	%r17, %r2, 1;
	sub.s32 	%r18, %r15, %r17;
	add.s32 	%r19, %r18, %r12;
	mul.wide.s32 	%rd22, %r19, 4;
	add.s64 	%rd23, %rd12, %rd22;
	ld.global.f32 	%f10, [%rd23];
	sub.f32 	%f11, %f9, %f10;
	mul.f32 	%f12, %f2, %f11;
	add.s64 	%rd24, %rd1, %rd18;
	ld.global.f32 	%f13, [%rd24];
	sub.f32 	%f14, %f13, %f12;
	st.global.f32 	[%rd24], %f14;
	bar.sync 	0;
	setp.gt.s32 	%p2, %r1, %r5;
	@%p2 bra 	$L__BB4_4;
	mul.lo.s32 	%r20, %r2, %r1;
	mul.wide.s32 	%rd25, %r20, 4;
	add.s64 	%rd26, %rd2, %rd25;
	ld.global.f32 	%f15, [%rd26+4];
	neg.f32 	%f16, %f15;
	st.global.f32 	[%rd26], %f16;
	cvt.s64.s32 	%rd3, %r5;
	mul.wide.s32 	%rd4, %r5, 4;
	add.s64 	%rd27, %rd26, %rd4;
	ld.global.f32 	%f17, [%rd27];
	neg.f32 	%f18, %f17;
	st.global.f32 	[%rd27+4], %f18;
	cvt.s64.s32 	%rd28, %r1;
	add.s64 	%rd29, %rd3, %rd28;
	shl.b64 	%rd30, %rd29, 2;
	add.s64 	%rd31, %rd2, %rd30;
	ld.global.f32 	%f19, [%rd31+8];
	mul.wide.s32 	%rd32, %r1, 4;
	add.s64 	%rd33, %rd2, %rd32;
	st.global.f32 	[%rd33], %f19;
	mul.lo.s32 	%r3, %r2, %r5;
	mul.wide.s32 	%rd5, %r3, 4;
	add.s64 	%rd34, %rd33, %rd5;
	ld.global.f32 	%f20, [%rd34];
	mul.wide.s32 	%rd35, %r2, 4;
	add.s64 	%rd36, %rd34, %rd35;
	st.global.f32 	[%rd36], %f20;
	setp.ne.s32 	%p3, %r1, 0;
	@%p3 bra 	$L__BB4_4;
	ld.global.f32 	%f21, [%rd2+4];
	shl.b64 	%rd37, %rd3, 2;
	add.s64 	%rd38, %rd2, %rd37;
	ld.global.f32 	%f22, [%rd38+8];
	add.f32 	%f23, %f21, %f22;
	mul.f32 	%f24, %f23, 0f3F000000;
	st.global.f32 	[%rd2], %f24;
	add.s32 	%r21, %r3, %r2;
	mul.wide.s32 	%rd39, %r21, 4;
	add.s64 	%rd40, %rd2, %rd39;
	ld.global.f32 	%f25, [%rd40+4];
	add.s64 	%rd42, %rd2, %rd5;
	ld.global.f32 	%f26, [%rd42];
	add.f32 	%f27, %f25, %f26;
	mul.f32 	%f28, %f27, 0f3F000000;
	st.global.f32 	[%rd40], %f28;
	ld.global.f32 	%f29, [%rd38];
	add.s64 	%rd43, %rd38, %rd4;
	ld.global.f32 	%f30, [%rd43+12];
	add.f32 	%f31, %f29, %f30;
	mul.f32 	%f32, %f31, 0f3F000000;
	st.global.f32 	[%rd38+4], %f32;
	add.s64 	%rd44, %rd38, %rd39;
	ld.global.f32 	%f33, [%rd44];
	add.s64 	%rd45, %rd38, %rd5;
	ld.global.f32 	%f34, [%rd45+4];
	add.f32 	%f35, %f33, %f34;
	mul.f32 	%f36, %f35, 0f3F000000;
	st.global.f32 	[%rd44+4], %f36;
$L__BB4_4:
	setp.gt.s32 	%p4, %r1, %r5;
	bar.sync 	0;
	@%p4 bra 	$L__BB4_7;
	mul.lo.s32 	%r22, %r2, %r1;
	mul.wide.s32 	%rd46, %r22, 4;
	add.s64 	%rd47, %rd1, %rd46;
	ld.global.f32 	%f37, [%rd47+4];
	st.global.f32 	[%rd47], %f37;
	cvt.s64.s32 	%rd6, %r5;
	mul.wide.s32 	%rd7, %r5, 4;
	add.s64 	%rd48, %rd47, %rd7;
	ld.global.f32 	%f38, [%rd48];
	st.global.f32 	[%rd48+4], %f38;
	cvt.s64.s32 	%rd49, %r1;
	add.s64 	%rd50, %rd6, %rd49;
	shl.b64 	%rd51, %rd50, 2;
	add.s64 	%rd52, %rd1, %rd51;
	ld.global.f32 	%f39, [%rd52+8];
	neg.f32 	%f40, %f39;
	mul.wide.s32 	%rd53, %r1, 4;
	add.s64 	%rd54, %rd1, %rd53;
	st.global.f32 	[%rd54], %f40;
	mul.lo.s32 	%r4, %r2, %r5;
	mul.wide.s32 	%rd8, %r4, 4;
	add.s64 	%rd55, %rd54, %rd8;
	ld.global.f32 	%f41, [%rd55];
	neg.f32 	%f42, %f41;
	mul.wide.s32 	%rd56, %r2, 4;
	add.s64 	%rd57, %rd55, %rd56;
	st.global.f32 	[%rd57], %f42;
	setp.ne.s32 	%p5, %r1, 0;
	@%p5 bra 	$L__BB4_7;
	ld.global.f32 	%f43, [%rd1+4];
	shl.b64 	%rd58, %rd6, 2;
	add.s64 	%rd59, %rd1, %rd58;
	ld.global.f32 	%f44, [%rd59+8];
	add.f32 	%f45, %f43, %f44;
	mul.f32 	%f46, %f45, 0f3F000000;
	st.global.f32 	[%rd1], %f46;
	add.s32 	%r23, %r4, %r2;
	mul.wide.s32 	%rd60, %r23, 4;
	add.s64 	%rd61, %rd1, %rd60;
	ld.global.f32 	%f47, [%rd61+4];
	add.s64 	%rd63, %rd1, %rd8;
	ld.global.f32 	%f48, [%rd63];
	add.f32 	%f49, %f47, %f48;
	mul.f32 	%f50, %f49, 0f3F000000;
	st.global.f32 	[%rd61], %f50;
	ld.global.f32 	%f51, [%rd59];
	add.s64 	%rd64, %rd59, %rd7;
	ld.global.f32 	%f52, [%rd64+12];
	add.f32 	%f53, %f51, %f52;
	mul.f32 	%f54, %f53, 0f3F000000;
	st.global.f32 	[%rd59+4], %f54;
	add.s64 	%rd65, %rd59, %rd60;
	ld.global.f32 	%f55, [%rd65];
	add.s64 	%rd66, %rd59, %rd8;
	ld.global.f32 	%f56, [%rd66+4];
	add.f32 	%f57, %f55, %f56;
	mul.f32 	%f58, %f57, 0f3F000000;
	st.global.f32 	[%rd65+4], %f58;
$L__BB4_7:
	ret;

}


// ===== COMPILED SASS (sm_100) =====

	.target	sm_100

	.elftype	@"ET_EXEC"


//--------------------- .note.nv.tkinfo           --------------------------
	.section	.note.nv.tkinfo,"",@"SHT_NOTE"
	.sectionflags	@"SHF_NOTE_NV_TKINFO"
	.tkinfo
        /*0018*/ 	.word	0x00000002
        /*0030*/ 	.string	""
        /*0030*/ 	.string	"ptxas"
        /*0030*/ 	.string	"Cuda compilation tools, release 13.0, V13.0.88"
        /*0030*/ 	.string	"Build cuda_13.0.r13.0/compiler.36424714_0"
        /*0030*/ 	.string	"-arch sm_100 -m 64 "



//--------------------- .note.nv.cuinfo           --------------------------
	.section	.note.nv.cuinfo,"",@"SHT_NOTE"
	.sectionflags	@"SHF_NOTE_NV_CUINFO"
        /*0018*/ 	.short	0x0002
        /*001a*/ 	.short	0x0064
        /*001c*/ 	.short	0x0082
	.zero		2


//--------------------- .nv.info                  --------------------------
	.section	.nv.info,"",@"SHT_CUDA_INFO"
	.align	4


	//----- nvinfo : EIATTR_REGCOUNT
	.align		4
        /*0000*/ 	.byte	0x04, 0x2f
        /*0002*/ 	.short	(.L_1 - .L_0)
	.align		4
.L_0:
        /*0004*/ 	.word	index@(_Z10add_sourcePfS_fi)
        /*0008*/ 	.word	0x0000000a


	//----- nvinfo : EIATTR_FRAME_SIZE
	.align		4
.L_1:
        /*000c*/ 	.byte	0x04, 0x11
        /*000e*/ 	.short	(.L_3 - .L_2)
	.align		4
.L_2:
        /*0010*/ 	.word	index@(_Z10add_sourcePfS_fi)
        /*0014*/ 	.word	0x00000000


	//----- nvinfo : EIATTR_REGCOUNT
	.align		4
.L_3:
        /*0018*/ 	.byte	0x04, 0x2f
        /*001a*/ 	.short	(.L_5 - .L_4)
	.align		4
.L_4:
        /*001c*/ 	.word	index@(_Z9lin_solveiiPfS_ff)
        /*0020*/ 	.word	0x00000028


	//----- nvinfo : EIATTR_FRAME_SIZE
	.align		4
.L_5:
        /*0024*/ 	.byte	0x04, 0x11
        /*0026*/ 	.short	(.L_7 - .L_6)
	.align		4
.L_6:
        /*0028*/ 	.word	index@($__internal_1_$__cuda_sm3x_div_rn_noftz_f32_slowpath)
        /*002c*/ 	.word	0x00000000


	//----- nvinfo : EIATTR_FRAME_SIZE
	.align		4
.L_7:
        /*0030*/ 	.byte	0x04, 0x11
        /*0032*/ 	.short	(.L_9 - .L_8)
	.align		4
.L_8:
        /*0034*/ 	.word	index@(_Z9lin_solveiiPfS_ff)
        /*0038*/ 	.word	0x00000000


	//----- nvinfo : EIATTR_REGCOUNT
	.align		4
.L_9:
        /*003c*/ 	.byte	0x04, 0x2f
        /*003e*/ 	.short	(.L_11 - .L_10)
	.align		4
.L_10:
        /*0040*/ 	.word	index@(_Z6advectiiPfS_S_S_f)
        /*0044*/ 	.word	0x0000001c


	//----- nvinfo : EIATTR_FRAME_SIZE
	.align		4
.L_11:
        /*0048*/ 	.byte	0x04, 0x11
        /*004a*/ 	.short	(.L_13 - .L_12)
	.align		4
.L_12:
        /*004c*/ 	.word	index@(_Z6advectiiPfS_S_S_f)
        /*0050*/ 	.word	0x00000000


	//----- nvinfo : EIATTR_REGCOUNT
	.align		4
.L_13:
        /*0054*/ 	.byte	0x04, 0x2f
        /*0056*/ 	.short	(.L_15 - .L_14)
	.align		4
.L_14:
        /*0058*/ 	.word	index@(_Z8project1iPfS_S_S_)
        /*005c*/ 	.word	0x0000001c


	//----- nvinfo : EIATTR_FRAME_SIZE
	.align		4
.L_15:
        /*0060*/ 	.byte	0x04, 0x11
        /*0062*/ 	.short	(.L_17 - .L_16)
	.align		4
.L_16:
        /*0064*/ 	.word	index@($__internal_0_$__cuda_sm3x_div_rn_noftz_f32_slowpath)
        /*0068*/ 	.word	0x00000000


	//----- nvinfo : EIATTR_FRAME_SIZE
	.align		4
.L_17:
        /*006c*/ 	.byte	0x04, 0x11
        /*006e*/ 	.short	(.L_19 - .L_18)
	.align		4
.L_18:
        /*0070*/ 	.word	index@(_Z8project1iPfS_S_S_)
        /*0074*/ 	.word	0x00000000


	//----- nvinfo : EIATTR_REGCOUNT
	.align		4
.L_19:
        /*0078*/ 	.byte	0x04, 0x2f
        /*007a*/ 	.short	(.L_21 - .L_20)
	.align		4
.L_20:
        /*007c*/ 	.word	index@(_Z8project3iPfS_S_S_)
        /*0080*/ 	.word	0x0000001e


	//----- nvinfo : EIATTR_FRAME_SIZE
	.align		4
.L_21:
        /*0084*/ 	.byte	0x04, 0x11
        /*0086*/ 	.short	(.L_23 - .L_22)
	.align		4
.L_22:
        /*0088*/ 	.word	index@(_Z8project3iPfS_S_S_)
        /*008c*/ 	.word	0x00000000


	//----- nvinfo : EIATTR_MIN_STACK_SIZE
	.align		4
.L_23:
        /*0090*/ 	.byte	0x04, 0x12
        /*0092*/ 	.short	(.L_25 - .L_24)
	.align		4
.L_24:
        /*0094*/ 	.word	index@(_Z8project3iPfS_S_S_)
        /*0098*/ 	.word	0x00000000


	//----- nvinfo : EIATTR_MIN_STACK_SIZE
	.align		4
.L_25:
        /*009c*/ 	.byte	0x04, 0x12
        /*009e*/ 	.short	(.L_27 - .L_26)
	.align		4
.L_26:
        /*00a0*/ 	.word	index@(_Z8project1iPfS_S_S_)
        /*00a4*/ 	.word	0x00000000


	//----- nvinfo : EIATTR_MIN_STACK_SIZE
	.align		4
.L_27:
        /*00a8*/ 	.byte	0x04, 0x12
        /*00aa*/ 	.short	(.L_29 - .L_28)
	.align		4
.L_28:
        /*00ac*/ 	.word	index@(_Z6advectiiPfS_S_S_f)
        /*00b0*/ 	.word	0x00000000


	//----- nvinfo : EIATTR_MIN_STACK_SIZE
	.align		4
.L_29:
        /*00b4*/ 	.byte	0x04, 0x12
        /*00b6*/ 	.short	(.L_31 - .L_30)
	.align		4
.L_30:
        /*00b8*/ 	.word	index@(_Z9lin_solveiiPfS_ff)
        /*00bc*/ 	.word	0x00000000


	//----- nvinfo : EIATTR_MIN_STACK_SIZE
	.align		4
.L_31:
        /*00c0*/ 	.byte	0x04, 0x12
        /*00c2*/ 	.short	(.L_33 - .L_32)
	.align		4
.L_32:
        /*00c4*/ 	.word	index@(_Z10add_sourcePfS_fi)
        /*00c8*/ 	.word	0x00000000
.L_33:


//--------------------- .nv.compat                --------------------------
	.section	.nv.compat,"",@"SHT_CUDA_COMPAT_INFO"
	.align	4
        /*0000*/ 	.byte	0x02, 0x09, 0x00, 0x00, 0x02, 0x02, 0x01, 0x00, 0x02, 0x05, 0x05, 0x00, 0x03, 0x07, 0x01, 0x01
        /*0010*/ 	.byte	0x02, 0x03, 0x00, 0x00, 0x02, 0x06, 0x01, 0x00, 0x04, 0x0b, 0x08, 0x00, 0x01, 0x00, 0x00, 0x00
        /*0020*/ 	.byte	0x00, 0x00, 0x00, 0x00


//--------------------- .nv.info._Z8project3iPfS_S_S_ --------------------------
	.section	.nv.info._Z8project3iPfS_S_S_,"",@"SHT_CUDA_INFO"
	.sectionflags	@""
	.align	4


	//----- nvinfo : EIATTR_CUDA_API_VERSION
	.align		4
        /*0000*/ 	.byte	0x04, 0x37
        /*0002*/ 	.short	(.L_35 - .L_34)
.L_34:
        /*0004*/ 	.word	0x00000082


	//----- nvinfo : EIATTR_KPARAM_INFO
	.align		4
.L_35:
        /*0008*/ 	.byte	0x04, 0x17
        /*000a*/ 	.short	(.L_37 - .L_36)
.L_36:
        /*000c*/ 	.word	0x00000000
        /*0010*/ 	.short	0x0004
        /*0012*/ 	.short	0x0020
        /*0014*/ 	.byte	0x00, 0xf5, 0x21, 0x00


	//----- nvinfo : EIATTR_KPARAM_INFO
	.align		4
.L_37:
        /*0018*/ 	.byte	0x04, 0x17
        /*001a*/ 	.short	(.L_39 - .L_38)
.L_38:
        /*001c*/ 	.word	0x00000000
        /*0020*/ 	.short	0x0003
        /*0022*/ 	.short	0x0018
        /*0024*/ 	.byte	0x00, 0xf5, 0x21, 0x00


	//----- nvinfo : EIATTR_KPARAM_INFO
	.align		4
.L_39:
        /*0028*/ 	.byte	0x04, 0x17
        /*002a*/ 	.short	(.L_41 - .L_40)
.L_40:
        /*002c*/ 	.word	0x00000000
        /*0030*/ 	.short	0x0002
        /*0032*/ 	.short	0x0010
        /*0034*/ 	.byte	0x00, 0xf5, 0x21, 0x00


	//----- nvinfo : EIATTR_KPARAM_INFO
	.align		4
.L_41:
        /*0038*/ 	.byte	0x04, 0x17
        /*003a*/ 	.short	(.L_43 - .L_42)
.L_42:
        /*003c*/ 	.word	0x00000000
        /*0040*/ 	.short	0x0001
        /*0042*/ 	.short	0x0008
        /*0044*/ 	.byte	0x00, 0xf5, 0x21, 0x00


	//----- nvinfo : EIATTR_KPARAM_INFO
	.align		4
.L_43:
        /*0048*/ 	.byte	0x04, 0x17
        /*004a*/ 	.short	(.L_45 - .L_44)
.L_44:
        /*004c*/ 	.word	0x00000000
        /*0050*/ 	.short	0x0000
        /*0052*/ 	.short	0x0000
        /*0054*/ 	.byte	0x00, 0xf0, 0x11, 0x00


	//----- nvinfo : EIATTR_SPARSE_MMA_MASK
	.align		4
.L_45:
        /*0058*/ 	.byte	0x03, 0x50
        /*005a*/ 	.short	0x0000


	//----- nvinfo : EIATTR_MAXREG_COUNT
	.align		4
        /*005c*/ 	.byte	0x03, 0x1b
        /*005e*/ 	.short	0x00ff


	//----- nvinfo : EIATTR_NUM_BARRIERS
	.align		4
        /*0060*/ 	.byte	0x02, 0x4c
        /*0062*/ 	.byte	0x01
	.zero		1


	//----- nvinfo : EIATTR_MERCURY_ISA_VERSION
	.align		4
        /*0064*/ 	.byte	0x03, 0x5f
        /*0066*/ 	.short	0x0101


	//----- nvinfo : EIATTR_VRC_CTA_INIT_COUNT
	.align		4
        /*0068*/ 	.byte	0x02, 0x4a
	.zero		1
	.zero		1


	//----- nvinfo : EIATTR_EXIT_INSTR_OFFSETS
	.align		4
        /*006c*/ 	.byte	0x04, 0x1c
        /*006e*/ 	.short	(.L_47 - .L_46)


	//   ....[0]....
.L_46:
        /*0070*/ 	.word	0x00000090


	//   ....[1]....
        /*0074*/ 	.word	0x00000810


	//   ....[2]....
        /*0078*/ 	.word	0x000009a0


	//   ....[3]....
        /*007c*/ 	.word	0x00000b80


	//----- nvinfo : EIATTR_CRS_STACK_SIZE
	.align		4
.L_47:
        /*0080*/ 	.byte	0x04, 0x1e
        /*0082*/ 	.short	(.L_49 - .L_48)
.L_48:
        /*0084*/ 	.word	0x00000000


	//----- nvinfo : EIATTR_CBANK_PARAM_SIZE
	.align		4
.L_49:
        /*0088*/ 	.byte	0x03, 0x19
        /*008a*/ 	.short	0x0028


	//----- nvinfo : EIATTR_PARAM_CBANK
	.align		4
        /*008c*/ 	.byte	0x04, 0x0a
        /*008e*/ 	.short	(.L_51 - .L_50)
	.align		4
.L_50:
        /*0090*/ 	.word	index@(.nv.constant0._Z8project3iPfS_S_S_)
        /*0094*/ 	.short	0x0380
        /*0096*/ 	.short	0x0028


	//----- nvinfo : EIATTR_SW_WAR
	.align		4
.L_51:
        /*0098*/ 	.byte	0x04, 0x36
        /*009a*/ 	.short	(.L_53 - .L_52)
.L_52:
        /*009c*/ 	.word	0x00000008
.L_53:


//--------------------- .nv.info._Z8project1iPfS_S_S_ --------------------------
	.section	.nv.info._Z8project1iPfS_S_S_,"",@"SHT_CUDA_INFO"
	.sectionflags	@""
	.align	4


	//----- nvinfo : EIATTR_CUDA_API_VERSION
	.align		4
        /*0000*/ 	.byte	0x04, 0x37
        /*0002*/ 	.short	(.L_55 - .L_54)
.L_54:
        /*0004*/ 	.word	0x00000082


	//----- nvinfo : EIATTR_KPARAM_INFO
	.align		4
.L_55:
        /*0008*/ 	.byte	0x04, 0x17
        /*000a*/ 	.short	(.L_57 - .L_56)
.L_56:
        /*000c*/ 	.word	0x00000000
        /*0010*/ 	.short	0x0004
        /*0012*/ 	.short	0x0020
        /*0014*/ 	.byte	0x00, 0xf5, 0x21, 0x00


	//----- nvinfo : EIATTR_KPARAM_INFO
	.align		4
.L_57:
        /*0018*/ 	.byte	0x04, 0x17
        /*001a*/ 	.short	(.L_59 - .L_58)
.L_58:
        /*001c*/ 	.word	0x00000000
        /*0020*/ 	.short	0x0003
        /*0022*/ 	.short	0x0018
        /*0024*/ 	.byte	0x00, 0xf5, 0x21, 0x00


	//----- nvinfo : EIATTR_KPARAM_INFO
	.align		4
.L_59:
        /*0028*/ 	.byte	0x04, 0x17
        /*002a*/ 	.short	(.L_61 - .L_60)
.L_60:
        /*002c*/ 	.word	0x00000000
        /*0030*/ 	.short	0x0002
        /*0032*/ 	.short	0x0010
        /*0034*/ 	.byte	0x00, 0xf5, 0x21, 0x00


	//----- nvinfo : EIATTR_KPARAM_INFO
	.align		4
.L_61:
        /*0038*/ 	.byte	0x04, 0x17
        /*003a*/ 	.short	(.L_63 - .L_62)
.L_62:
        /*003c*/ 	.word	0x00000000
        /*0040*/ 	.short	0x0001
        /*0042*/ 	.short	0x0008
        /*0044*/ 	.byte	0x00, 0xf5, 0x21, 0x00


	//----- nvinfo : EIATTR_KPARAM_INFO
	.align		4
.L_63:
        /*0048*/ 	.byte	0x04, 0x17
        /*004a*/ 	.short	(.L_65 - .L_64)
.L_64:
        /*004c*/ 	.word	0x00000000
        /*0050*/ 	.short	0x0000
        /*0052*/ 	.short	0x0000
        /*0054*/ 	.byte	0x00, 0xf0, 0x11, 0x00


	//----- nvinfo : EIATTR_SPARSE_MMA_MASK
	.align		4
.L_65:
        /*0058*/ 	.byte	0x03, 0x50
        /*005a*/ 	.short	0x0000


	//----- nvinfo : EIATTR_MAXREG_COUNT
	.align		4
        /*005c*/ 	.byte	0x03, 0x1b
        /*005e*/ 	.short	0x00ff


	//----- nvinfo : EIATTR_NUM_BARRIERS
	.align		4
        /*0060*/ 	.byte	0x02, 0x4c
        /*0062*/ 	.byte	0x01
	.zero		1


	//----- nvinfo : EIATTR_MERCURY_ISA_VERSION
	.align		4
        /*0064*/ 	.byte	0x03, 0x5f
        /*0066*/ 	.short	0x0101


	//----- nvinfo : EIATTR_VRC_CTA_INIT_COUNT
	.align		4
        /*0068*/ 	.byte	0x02, 0x4a
	.zero		1
	.zero		1


	//----- nvinfo : EIATTR_EXIT_INSTR_OFFSETS
	.align		4
        /*006c*/ 	.byte	0x04, 0x1c
        /*006e*/ 	.short	(.L_67 - .L_66)


	//   ....[0]....
.L_66:
        /*0070*/ 	.word	0x00000090


	//   ....[1]....
        /*0074*/ 	.word	0x000008b0


	//   ....[2]....
        /*0078*/ 	.word	0x00000a20


	//   ....[3]....
        /*007c*/ 	.word	0x00000c00


	//----- nvinfo : EIATTR_CRS_STACK_SIZE
	.align		4
.L_67:
        /*0080*/ 	.byte	0x04, 0x1e
        /*0082*/ 	.short	(.L_69 - .L_68)
.L_68:
        /*0084*/ 	.word	0x00000000


	//----- nvinfo : EIATTR_CBANK_PARAM_SIZE
	.align		4
.L_69:
        /*0088*/ 	.byte	0x03, 0x19
        /*008a*/ 	.short	0x0028


	//----- nvinfo : EIATTR_PARAM_CBANK
	.align		4
        /*008c*/ 	.byte	0x04, 0x0a
        /*008e*/ 	.short	(.L_71 - .L_70)
	.align		4
.L_70:
        /*0090*/ 	.word	index@(.nv.constant0._Z8project1iPfS_S_S_)
        /*0094*/ 	.short	0x0380
        /*0096*/ 	.short	0x0028


	//----- nvinfo : EIATTR_SW_WAR
	.align		4
.L_71:
        /*0098*/ 	.byte	0x04, 0x36
        /*009a*/ 	.short	(.L_73 - .L_72)
.L_72:
        /*009c*/ 	.word	0x00000008
.L_73:


//--------------------- .nv.info._Z6advectiiPfS_S_S_f --------------------------
	.section	.nv.info._Z6advectiiPfS_S_S_f,"",@"SHT_CUDA_INFO"
	.sectionflags	@""
	.align	4


	//----- nvinfo : EIATTR_CUDA_API_VERSION
	.align		4
        /*0000*/ 	.byte	0x04, 0x37
        /*0002*/ 	.short	(.L_75 - .L_74)
.L_74:
        /*0004*/ 	.word	0x00000082


	//----- nvinfo : EIATTR_KPARAM_INFO
	.align		4
.L_75:
        /*0008*/ 	.byte	0x04, 0x17
        /*000a*/ 	.short	(.L_77 - .L_76)
.L_76:
        /*000c*/ 	.word	0x00000000
        /*0010*/ 	.short	0x0006
        /*0012*/ 	.short	0x0028
        /*0014*/ 	.byte	0x00, 0xf0, 0x11, 0x00


	//----- nvinfo : EIATTR_KPARAM_INFO
	.align		4
.L_77:
        /*0018*/ 	.byte	0x04, 0x17
        /*001a*/ 	.short	(.L_79 - .L_78)
.L_78:
        /*001c*/ 	.word	0x00000000
        /*0020*/ 	.short	0x0005
        /*0022*/ 	.short	0x0020
        /*0024*/ 	.byte	0x00, 0xf5, 0x21, 0x00


	//----- nvinfo : EIATTR_KPARAM_INFO
	.align		4
.L_79:
        /*0028*/ 	.byte	0x04, 0x17
        /*002a*/ 	.short	(.L_81 - .L_80)
.L_80:
        /*002c*/ 	.word	0x00000000
        /*0030*/ 	.short	0x0004
        /*0032*/ 	.short	0x0018
        /*0034*/ 	.byte	0x00, 0xf5, 0x21, 0x00


	//----- nvinfo : EIATTR_KPARAM_INFO
	.align		4
.L_81:
        /*0038*/ 	.byte	0x04, 0x17
        /*003a*/ 	.short	(.L_83 - .L_82)
.L_82:
        /*003c*/ 	.word	0x00000000
        /*0040*/ 	.short	0x0003
        /*0042*/ 	.short	0x0010
        /*0044*/ 	.byte	0x00, 0xf5, 0x21, 0x00


	//----- nvinfo : EIATTR_KPARAM_INFO
	.align		4
.L_83:
        /*0048*/ 	.byte	0x04, 0x17
        /*004a*/ 	.short	(.L_85 - .L_84)
.L_84:
        /*004c*/ 	.word	0x00000000
        /*0050*/ 	.short	0x0002
        /*0052*/ 	.short	0x0008
        /*0054*/ 	.byte	0x00, 0xf5, 0x21, 0x00


	//----- nvinfo : EIATTR_KPARAM_INFO
	.align		4
.L_85:
        /*0058*/ 	.byte	0x04, 0x17
        /*005a*/ 	.short	(.L_87 - .L_86)
.L_86:
        /*005c*/ 	.word	0x00000000
        /*0060*/ 	.short	0x0001
        /*0062*/ 	.short	0x0004
        /*0064*/ 	.byte	0x00, 0xf0, 0x11, 0x00


	//----- nvinfo : EIATTR_KPARAM_INFO
	.align		4
.L_87:
        /*0068*/ 	.byte	0x04, 0x17
        /*006a*/ 	.short	(.L_89 - .L_88)
.L_88:
        /*006c*/ 	.word	0x00000000
        /*0070*/ 	.short	0x0000
        /*0072*/ 	.short	0x0000
        /*0074*/ 	.byte	0x00, 0xf0, 0x11, 0x00


	//----- nvinfo : EIATTR_SPARSE_MMA_MASK
	.align		4
.L_89:
        /*0078*/ 	.byte	0x03, 0x50
        /*007a*/ 	.short	0x0000


	//----- nvinfo : EIATTR_MAXREG_COUNT
	.align		4
        /*007c*/ 	.byte	0x03, 0x1b
        /*007e*/ 	.short	0x00ff


	//----- nvinfo : EIATTR_NUM_BARRIERS
	.align		4
        /*0080*/ 	.byte	0x02, 0x4c
        /*0082*/ 	.byte	0x01
	.zero		1


	//----- nvinfo : EIATTR_MERCURY_ISA_VERSION
	.align		4
        /*0084*/ 	.byte	0x03, 0x5f
        /*0086*/ 	.short	0x0101


	//----- nvinfo : EIATTR_VRC_CTA_INIT_COUNT
	.align		4
        /*0088*/ 	.byte	0x02, 0x4a
	.zero		1
	.zero		1


	//----- nvinfo : EIATTR_EXIT_INSTR_OFFSETS
	.align		4
        /*008c*/ 	.byte	0x04, 0x1c
        /*008e*/ 	.short	(.L_91 - .L_90)


	//   ....[0]....
.L_90:
        /*0090*/ 	.word	0x00000090


	//   ....[1]....
        /*0094*/ 	.word	0x00000550


	//   ....[2]....
        /*0098*/ 	.word	0x000007c0


	//   ....[3]....
        /*009c*/ 	.word	0x000009a0


	//----- nvinfo : EIATTR_CBANK_PARAM_SIZE
	.align		4
.L_91:
        /*00a0*/ 	.byte	0x03, 0x19
        /*00a2*/ 	.short	0x002c


	//----- nvinfo : EIATTR_PARAM_CBANK
	.align		4
        /*00a4*/ 	.byte	0x04, 0x0a
        /*00a6*/ 	.short	(.L_93 - .L_92)
	.align		4
.L_92:
        /*00a8*/ 	.word	index@(.nv.constant0._Z6advectiiPfS_S_S_f)
        /*00ac*/ 	.short	0x0380
        /*00ae*/ 	.short	0x002c


	//----- nvinfo : EIATTR_SW_WAR
	.align		4
.L_93:
        /*00b0*/ 	.byte	0x04, 0x36
        /*00b2*/ 	.short	(.L_95 - .L_94)
.L_94:
        /*00b4*/ 	.word	0x00000008
.L_95:


//--------------------- .nv.info._Z9lin_solveiiPfS_ff --------------------------
	.section	.nv.info._Z9lin_solveiiPfS_ff,"",@"SHT_CUDA_INFO"
	.sectionflags	@""
	.align	4


	//----- nvinfo : EIATTR_CUDA_API_VERSION
	.align		4
        /*0000*/ 	.byte	0x04, 0x37
        /*0002*/ 	.short	(.L_97 - .L_96)
.L_96:
        /*0004*/ 	.word	0x00000082


	//----- nvinfo : EIATTR_KPARAM_INFO
	.align		4
.L_97:
        /*0008*/ 	.byte	0x04, 0x17
        /*000a*/ 	.short	(.L_99 - .L_98)
.L_98:
        /*000c*/ 	.word	0x00000000
        /*0010*/ 	.short	0x0005
        /*0012*/ 	.short	0x001c
        /*0014*/ 	.byte	0x00, 0xf0, 0x11, 0x00


	//----- nvinfo : EIATTR_KPARAM_INFO
	.align		4
.L_99:
        /*0018*/ 	.byte	0x04, 0x17
        /*001a*/ 	.short	(.L_101 - .L_100)
.L_100:
        /*001c*/ 	.word	0x00000000
        /*0020*/ 	.short	0x0004
        /*0022*/ 	.short	0x0018
        /*0024*/ 	.byte	0x00, 0xf0, 0x11, 0x00


	//----- nvinfo : EIATTR_KPARAM_INFO
	.align		4
.L_101:
        /*0028*/ 	.byte	0x04, 0x17
        /*002a*/ 	.short	(.L_103 - .L_102)
.L_102:
        /*002c*/ 	.word	0x00000000
        /*0030*/ 	.short	0x0003
        /*0032*/ 	.short	0x0010
        /*0034*/ 	.byte	0x00, 0xf5, 0x21, 0x00


	//----- nvinfo : EIATTR_KPARAM_INFO
	.align		4
.L_103:
        /*0038*/ 	.byte	0x04, 0x17
        /*003a*/ 	.short	(.L_105 - .L_104)
.L_104:
        /*003c*/ 	.word	0x00000000
        /*0040*/ 	.short	0x0002
        /*0042*/ 	.short	0x0008
        /*0044*/ 	.byte	0x00, 0xf5, 0x21, 0x00


	//----- nvinfo : EIATTR_KPARAM_INFO
	.align		4
.L_105:
        /*0048*/ 	.byte	0x04, 0x17
        /*004a*/ 	.short	(.L_107 - .L_106)
.L_106:
        /*004c*/ 	.word	0x00000000
        /*0050*/ 	.short	0x0001
        /*0052*/ 	.short	0x0004
        /*0054*/ 	.byte	0x00, 0xf0, 0x11, 0x00


	//----- nvinfo : EIATTR_KPARAM_INFO
	.align		4
.L_107:
        /*0058*/ 	.byte	0x04, 0x17
        /*005a*/ 	.short	(.L_109 - .L_108)
.L_108:
        /*005c*/ 	.word	0x00000000
        /*0060*/ 	.short	0x0000
        /*0062*/ 	.short	0x0000
        /*0064*/ 	.byte	0x00, 0xf0, 0x11, 0x00


	//----- nvinfo : EIATTR_SPARSE_MMA_MASK
	.align		4
.L_109:
        /*0068*/ 	.byte	0x03, 0x50
        /*006a*/ 	.short	0x0000


	//----- nvinfo : EIATTR_MAXREG_COUNT
	.align		4
        /*006c*/ 	.byte	0x03, 0x1b
        /*006e*/ 	.short	0x00ff


	//----- nvinfo : EIATTR_NUM_BARRIERS
	.align		4
        /*0070*/ 	.byte	0x02, 0x4c
        /*0072*/ 	.byte	0x01
	.zero		1


	//----- nvinfo : EIATTR_MERCURY_ISA_VERSION
	.align		4
        /*0074*/ 	.byte	0x03, 0x5f
        /*0076*/ 	.short	0x0101


	//----- nvinfo : EIATTR_VRC_CTA_INIT_COUNT
	.align		4
        /*0078*/ 	.byte	0x02, 0x4a
	.zero		1
	.zero		1


	//----- nvinfo : EIATTR_EXIT_INSTR_OFFSETS
	.align		4
        /*007c*/ 	.byte	0x04, 0x1c
        /*007e*/ 	.short	(.L_111 - .L_110)


	//   ....[0]....
.L_110:
        /*0080*/ 	.word	0x00000090


	//   ....[1]....
        /*0084*/ 	.word	0x000010b0


	//----- nvinfo : EIATTR_CRS_STACK_SIZE
	.align		4
.L_111:
        /*0088*/ 	.byte	0x04, 0x1e
        /*008a*/ 	.short	(.L_113 - .L_112)
.L_112:
        /*008c*/ 	.word	0x00000000


	//----- nvinfo : EIATTR_CBANK_PARAM_SIZE
	.align		4
.L_113:
        /*0090*/ 	.byte	0x03, 0x19
        /*0092*/ 	.short	0x0020


	//----- nvinfo : EIATTR_PARAM_CBANK
	.align		4
        /*0094*/ 	.byte	0x04, 0x0a
        /*0096*/ 	.short	(.L_115 - .L_114)
	.align		4
.L_114:
        /*0098*/ 	.word	index@(.nv.constant0._Z9lin_solveiiPfS_ff)
        /*009c*/ 	.short	0x0380
        /*009e*/ 	.short	0x0020


	//----- nvinfo : EIATTR_SW_WAR
	.align		4
.L_115:
        /*00a0*/ 	.byte	0x04, 0x36
        /*00a2*/ 	.short	(.L_117 - .L_116)
.L_116:
        /*00a4*/ 	.word	0x00000008
.L_117:


//--------------------- .nv.info._Z10add_sourcePfS_fi --------------------------
	.section	.nv.info._Z10add_sourcePfS_fi,"",@"SHT_CUDA_INFO"
	.sectionflags	@""
	.align	4


	//----- nvinfo : EIATTR_CUDA_API_VERSION
	.align		4
        /*0000*/ 	.byte	0x04, 0x37
        /*0002*/ 	.short	(.L_119 - .L_118)
.L_118:
        /*0004*/ 	.word	0x00000082


	//----- nvinfo : EIATTR_KPARAM_INFO
	.align		4
.L_119:
        /*0008*/ 	.byte	0x04, 0x17
        /*000a*/ 	.short	(.L_121 - .L_120)
.L_120:
        /*000c*/ 	.word	0x00000000
        /*0010*/ 	.short	0x0003
        /*0012*/ 	.short	0x0014
        /*0014*/ 	.byte	0x00, 0xf0, 0x11, 0x00


	//----- nvinfo : EIATTR_KPARAM_INFO
	.align		4
.L_121:
        /*0018*/ 	.byte	0x04, 0x17
        /*001a*/ 	.short	(.L_123 - .L_122)
.L_122:
        /*001c*/ 	.word	0x00000000
        /*0020*/ 	.short	0x0002
        /*0022*/ 	.short	0x0010
        /*0024*/ 	.byte	0x00, 0xf0, 0x11, 0x00


	//----- nvinfo : EIATTR_KPARAM_INFO
	.align		4
.L_123:
        /*0028*/ 	.byte	0x04, 0x17
        /*002a*/ 	.short	(.L_125 - .L_124)
.L_124:
        /*002c*/ 	.word	0x00000000
        /*0030*/ 	.short	0x0001
        /*0032*/ 	.short	0x0008
        /*0034*/ 	.byte	0x00, 0xf5, 0x21, 0x00


	//----- nvinfo : EIATTR_KPARAM_INFO
	.align		4
.L_125:
        /*0038*/ 	.byte	0x04, 0x17
        /*003a*/ 	.short	(.L_127 - .L_126)
.L_126:
        /*003c*/ 	.word	0x00000000
        /*0040*/ 	.short	0x0000
        /*0042*/ 	.short	0x0000
        /*0044*/ 	.byte	0x00, 0xf5, 0x21, 0x00


	//----- nvinfo : EIATTR_SPARSE_MMA_MASK
	.align		4
.L_127:
        /*0048*/ 	.byte	0x03, 0x50
        /*004a*/ 	.short	0x0000


	//----- nvinfo : EIATTR_MAXREG_COUNT
	.align		4
        /*004c*/ 	.byte	0x03, 0x1b
        /*004e*/ 	.short	0x00ff


	//----- nvinfo : EIATTR_MERCURY_ISA_VERSION
	.align		4
        /*0050*/ 	.byte	0x03, 0x5f
        /*0052*/ 	.short	0x0101


	//----- nvinfo : EIATTR_VRC_CTA_INIT_COUNT
	.align		4
        /*0054*/ 	.byte	0x02, 0x4a
	.zero		1
	.zero		1


	//----- nvinfo : EIATTR_EXIT_INSTR_OFFSETS
	.align		4
        /*0058*/ 	.byte	0x04, 0x1c
        /*005a*/ 	.short	(.L_129 - .L_128)


	//   ....[0]....
.L_128:
        /*005c*/ 	.word	0x00000070


	//   ....[1]....
        /*0060*/ 	.word	0x00000120


	//----- nvinfo : EIATTR_CBANK_PARAM_SIZE
	.align		4
.L_129:
        /*0064*/ 	.byte	0x03, 0x19
        /*0066*/ 	.short	0x0018


	//----- nvinfo : EIATTR_PARAM_CBANK
	.align		4
        /*0068*/ 	.byte	0x04, 0x0a
        /*006a*/ 	.short	(.L_131 - .L_130)
	.align		4
.L_130:
        /*006c*/ 	.word	index@(.nv.constant0._Z10add_sourcePfS_fi)
        /*0070*/ 	.short	0x0380
        /*0072*/ 	.short	0x0018


	//----- nvinfo : EIATTR_SW_WAR
	.align		4
.L_131:
        /*0074*/ 	.byte	0x04, 0x36
        /*0076*/ 	.short	(.L_133 - .L_132)
.L_132:
        /*0078*/ 	.word	0x00000008
.L_133:


//--------------------- .nv.callgraph             --------------------------
	.section	.nv.callgraph,"",@"SHT_CUDA_CALLGRAPH"
	.align	4
	.sectionentsize	8
	.align		4
        /*0000*/ 	.word	0x00000000
	.align		4
        /*0004*/ 	.word	0xffffffff
	.align		4
        /*0008*/ 	.word	0x00000000
	.align		4
        /*000c*/ 	.word	0xfffffffe
	.align		4
        /*0010*/ 	.word	0x00000000
	.align		4
        /*0014*/ 	.word	0xfffffffd
	.align		4
        /*0018*/ 	.word	0x00000000
	.align		4
        /*001c*/ 	.word	0xfffffffc


//--------------------- .text._Z8project3iPfS_S_S_ --------------------------
	.section	.text._Z8project3iPfS_S_S_,"ax",@progbits
	.align	128
        .global         _Z8project3iPfS_S_S_
        .type           _Z8project3iPfS_S_S_,@function
        .size           _Z8project3iPfS_S_S_,(.L_x_44 - _Z8project3iPfS_S_S_)
        .other          _Z8project3iPfS_S_S_,@"STO_CUDA_ENTRY STV_DEFAULT"
_Z8project3iPfS_S_S_:
.text._Z8project3iPfS_S_S_:
[----:B------:R-:W-:Y:S01]  /*0000*/  LDC R1, c[0x0][0x37c] ;  /* 0x0000df00ff017b82 */ /* 0x000fe20000000800 */
[----:B------:R-:W0:Y:S07]  /*0010*/  S2R R2, SR_TID.X ;  /* 0x0000000000027919 */ /* 0x000e2e0000002100 */
[----:B------:R-:W1:Y:S08]  /*0020*/  LDC R0, c[0x0][0x380] ;  /* 0x0000e000ff007b82 */ /* 0x000e700000000800 */
[----:B------:R-:W0:Y:S08]  /*0030*/  S2UR UR4, SR_CTAID.X ;  /* 0x00000000000479c3 */ /* 0x000e300000002500 */
[----:B------:R-:W0:Y:S01]  /*0040*/  LDC R9, c[0x0][0x360] ;  /* 0x0000d800ff097b82 */ /* 0x000e220000000800 */
[----:B-1----:R-:W-:Y:S01]  /*0050*/  IADD3 R7, PT, PT, R0, 0x2, RZ ;  /* 0x0000000200077810 */ /* 0x002fe20007ffe0ff */
[----:B0-----:R-:W-:-:S04]  /*0060*/  IMAD R9, R9, UR4, R2 ;  /* 0x0000000409097c24 */ /* 0x001fc8000f8e0202 */
[----:B------:R-:W-:-:S05]  /*0070*/  IMAD R2, R7, R7, RZ ;  /* 0x0000000707027224 */ /* 0x000fca00078e02ff */
[----:B------:R-:W-:-:S13]  /*0080*/  ISETP.GT.AND P0, PT, R9, R2, PT ;  /* 0x000000020900720c */ /* 0x000fda0003f04270 */
[----:B------:R-:W-:Y:S05]  /*0090*/  @P0 EXIT ;  /* 0x000000000000094d */ /* 0x000fea0003800000 */
[----:B------:R-:W-:Y:S01]  /*00a0*/  IABS R5, R0 ;  /* 0x0000000000057213 */ /* 0x000fe20000000000 */
[----:B------:R-:W0:Y:S01]  /*00b0*/  LDCU.64 UR6, c[0x0][0x398] ;  /* 0x00007300ff0677ac */ /* 0x000e220008000a00 */
[----:B------:R-:W1:Y:S02]  /*00c0*/  LDC.64 R12, c[0x0][0x398] ;  /* 0x0000e600ff0c7b82 */ /* 0x000e640000000a00 */
[----:B------:R-:W2:Y:S01]  /*00d0*/  I2F.RP R4, R5 ;  /* 0x0000000500047306 */ /* 0x000ea20000209400 */
[----:B------:R-:W3:Y:S07]  /*00e0*/  LDCU.64 UR4, c[0x0][0x358] ;  /* 0x00006b00ff0477ac */ /* 0x000eee0008000a00 */
[----:B--2---:R-:W2:Y:S02]  /*00f0*/  MUFU.RCP R4, R4 ;  /* 0x0000000400047308 */ /* 0x004ea40000001000 */
[----:B--2---:R-:W-:-:S06]  /*0100*/  IADD3 R2, PT, PT, R4, 0xffffffe, RZ ;  /* 0x0ffffffe04027810 */ /* 0x004fcc0007ffe0ff */
[----:B------:R2:W4:Y:S02]  /*0110*/  F2I.FTZ.U32.TRUNC.NTZ R3, R2 ;  /* 0x0000000200037305 */ /* 0x000524000021f000 */
[----:B--2---:R-:W-:Y:S01]  /*0120*/  HFMA2 R2, -RZ, RZ, 0, 0 ;  /* 0x00000000ff027431 */ /* 0x004fe200000001ff */
[----:B----4-:R-:W-:-:S05]  /*0130*/  IADD3 R6, PT, PT, RZ, -R3, RZ ;  /* 0x80000003ff067210 */ /* 0x010fca0007ffe0ff */
[----:B------:R-:W-:Y:S01]  /*0140*/  IMAD R11, R6, R5, RZ ;  /* 0x00000005060b7224 */ /* 0x000fe200078e02ff */
[----:B------:R-:W-:-:S03]  /*0150*/  IABS R6, R9 ;  /* 0x0000000900067213 */ /* 0x000fc60000000000 */
[----:B------:R-:W-:Y:S01]  /*0160*/  IMAD.HI.U32 R3, R3, R11, R2 ;  /* 0x0000000b03037227 */ /* 0x000fe200078e0002 */
[----:B------:R-:W-:-:S04]  /*0170*/  LOP3.LUT R2, R9, R0, RZ, 0x3c, !PT ;  /* 0x0000000009027212 */ /* 0x000fc800078e3cff */
[----:B------:R-:W-:Y:S01]  /*0180*/  ISETP.GE.AND P1, PT, R2, RZ, PT ;  /* 0x000000ff0200720c */ /* 0x000fe20003f26270 */
[----:B------:R-:W-:-:S05]  /*0190*/  IMAD.HI.U32 R3, R3, R6, RZ ;  /* 0x0000000603037227 */ /* 0x000fca00078e00ff */
[----:B------:R-:W-:-:S05]  /*01a0*/  IADD3 R4, PT, PT, -R3, RZ, RZ ;  /* 0x000000ff03047210 */ /* 0x000fca0007ffe1ff */
[----:B------:R-:W-:-:S05]  /*01b0*/  IMAD R4, R5, R4, R6 ;  /* 0x0000000405047224 */ /* 0x000fca00078e0206 */
[----:B------:R-:W-:-:S13]  /*01c0*/  ISETP.GT.U32.AND P2, PT, R5, R4, PT ;  /* 0x000000040500720c */ /* 0x000fda0003f44070 */
[-C--:B------:R-:W-:Y:S02]  /*01d0*/  @!P2 IADD3 R4, PT, PT, R4, -R5.reuse, RZ ;  /* 0x800000050404a210 */ /* 0x080fe40007ffe0ff */
[----:B------:R-:W-:Y:S02]  /*01e0*/  @!P2 IADD3 R3, PT, PT, R3, 0x1, RZ ;  /* 0x000000010303a810 */ /* 0x000fe40007ffe0ff */
[----:B------:R-:W-:Y:S02]  /*01f0*/  ISETP.GE.U32.AND P0, PT, R4, R5, PT ;  /* 0x000000050400720c */ /* 0x000fe40003f06070 */
[----:B------:R-:W-:Y:S01]  /*0200*/  ISETP.NE.AND P2, PT, R0, RZ, PT ;  /* 0x000000ff0000720c */ /* 0x000fe20003f45270 */
[----:B------:R-:W2:Y:S10]  /*0210*/  LDC.64 R4, c[0x0][0x388] ;  /* 0x0000e200ff047b82 */ /* 0x000eb40000000a00 */
[----:B------:R-:W-:-:S04]  /*0220*/  @P0 IADD3 R3, PT, PT, R3, 0x1, RZ ;  /* 0x0000000103030810 */ /* 0x000fc80007ffe0ff */
[----:B------:R-:W-:Y:S02]  /*0230*/  @!P1 IADD3 R3, PT, PT, -R3, RZ, RZ ;  /* 0x000000ff03039210 */ /* 0x000fe40007ffe1ff */
[----:B------:R-:W-:-:S04]  /*0240*/  @!P2 LOP3.LUT R3, RZ, R0, RZ, 0x33, !PT ;  /* 0x00000000ff03a212 */ /* 0x000fc800078e33ff */
[----:B------:R-:W-:Y:S01]  /*0250*/  IADD3 R8, PT, PT, -R3, RZ, RZ ;  /* 0x000000ff03087210 */ /* 0x000fe20007ffe1ff */
[----:B------:R-:W-:-:S04]  /*0260*/  IMAD R19, R7, R3, RZ ;  /* 0x0000000307137224 */ /* 0x000fc800078e02ff */
[----:B------:R-:W-:-:S05]  /*0270*/  IMAD R8, R0, R8, R9 ;  /* 0x0000000800087224 */ /* 0x000fca00078e0209 */
[----:B------:R-:W-:Y:S02]  /*0280*/  SHF.R.S32.HI R2, RZ, 0x1f, R8 ;  /* 0x0000001fff027819 */ /* 0x000fe40000011408 */
[CC--:B------:R-:W-:Y:S02]  /*0290*/  IADD3 R3, P0, PT, R8.reuse, R19.reuse, RZ ;  /* 0x0000001308037210 */ /* 0x0c0fe40007f1e0ff */
[----:B------:R-:W-:Y:S02]  /*02a0*/  IADD3 R15, PT, PT, R8, R19, RZ ;  /* 0x00000013080f7210 */ /* 0x000fe40007ffe0ff */
[----:B------:R-:W-:Y:S02]  /*02b0*/  LEA.HI.X.SX32 R2, R19, R2, 0x1, P0 ;  /* 0x0000000213027211 */ /* 0x000fe400000f0eff */
[----:B0-----:R-:W-:Y:S01]  /*02c0*/  LEA R16, P0, R3, UR6, 0x2 ;  /* 0x0000000603107c11 */ /* 0x001fe2000f8010ff */
[----:B--2---:R-:W-:-:S03]  /*02d0*/  IMAD.WIDE R10, R15, 0x4, R4 ;  /* 0x000000040f0a7825 */ /* 0x004fc600078e0204 */
[----:B------:R-:W-:Y:S02]  /*02e0*/  LEA.HI.X R17, R3, UR7, R2, 0x2, P0 ;  /* 0x0000000703117c11 */ /* 0x000fe400080f1402 */
[----:B---3--:R-:W2:Y:S01]  /*02f0*/  LDG.E R23, desc[UR4][R10.64] ;  /* 0x000000040a177981 */ /* 0x008ea2000c1e1900 */
[----:B------:R-:W0:Y:S03]  /*0300*/  LDC.64 R2, c[0x0][0x390] ;  /* 0x0000e400ff027b82 */ /* 0x000e260000000a00 */
[----:B------:R-:W3:Y:S04]  /*0310*/  LDG.E R14, desc[UR4][R16.64+0x4] ;  /* 0x00000404100e7981 */ /* 0x000ee8000c1e1900 */
[----:B------:R1:W3:Y:S01]  /*0320*/  LDG.E R21, desc[UR4][R16.64+-0x4] ;  /* 0xfffffc0410157981 */ /* 0x0002e2000c1e1900 */
[----:B------:R-:W-:-:S02]  /*0330*/  IADD3 R18, PT, PT, R7, R19, RZ ;  /* 0x0000001307127210 */ /* 0x000fc40007ffe0ff */
[----:B------:R-:W-:-:S03]  /*0340*/  I2FP.F32.S32 R6, R0 ;  /* 0x0000000000067245 */ /* 0x000fc60000201400 */
[C---:B------:R-:W-:Y:S01]  /*0350*/  IMAD R25, R7.reuse, -0x2, R18 ;  /* 0xfffffffe07197824 */ /* 0x040fe200078e0212 */
[----:B------:R-:W-:Y:S01]  /*0360*/  IADD3 R19, PT, PT, R7, R15, RZ ;  /* 0x0000000f07137210 */ /* 0x000fe20007ffe0ff */
[----:B------:R-:W-:-:S03]  /*0370*/  FMUL R6, R6, 0.5 ;  /* 0x3f00000006067820 */ /* 0x000fc60000400000 */
[----:B------:R-:W-:Y:S01]  /*0380*/  IADD3 R25, PT, PT, R8, R25, RZ ;  /* 0x0000001908197210 */ /* 0x000fe20007ffe0ff */
[----:B-1----:R-:W-:-:S04]  /*0390*/  IMAD.WIDE R16, R19, 0x4, R12 ;  /* 0x0000000413107825 */ /* 0x002fc800078e020c */
[----:B------:R-:W-:-:S04]  /*03a0*/  IMAD.WIDE R12, R25, 0x4, R12 ;  /* 0x00000004190c7825 */ /* 0x000fc800078e020c */
[----:B---3--:R-:W-:-:S04]  /*03b0*/  FADD R21, R14, -R21 ;  /* 0x800000150e157221 */ /* 0x008fc80000000000 */
[----:B--2---:R-:W-:Y:S01]  /*03c0*/  FFMA R21, -R6, R21, R23 ;  /* 0x0000001506157223 */ /* 0x004fe20000000117 */
[----:B0-----:R-:W-:-:S04]  /*03d0*/  IMAD.WIDE R14, R15, 0x4, R2 ;  /* 0x000000040f0e7825 */ /* 0x001fc800078e0202 */
[----:B------:R0:W-:Y:S04]  /*03e0*/  STG.E desc[UR4][R10.64], R21 ;  /* 0x000000150a007986 */ /* 0x0001e8000c101904 */
[----:B------:R-:W2:Y:S04]  /*03f0*/  LDG.E R16, desc[UR4][R16.64] ;  /* 0x0000000410107981 */ /* 0x000ea8000c1e1900 */
[----:B------:R-:W2:Y:S04]  /*0400*/  LDG.E R13, desc[UR4][R12.64] ;  /* 0x000000040c0d7981 */ /* 0x000ea8000c1e1900 */
[----:B------:R-:W3:Y:S01]  /*0410*/  LDG.E R23, desc[UR4][R14.64] ;  /* 0x000000040e177981 */ /* 0x000ee2000c1e1900 */
[----:B------:R-:W-:Y:S01]  /*0420*/  ISETP.GT.AND P0, PT, R9, R0, PT ;  /* 0x000000000900720c */ /* 0x000fe20003f04270 */
[----:B------:R-:W-:Y:S01]  /*0430*/  BSSY.RECONVERGENT B0, `(.L_x_0) ;  /* 0x000003c000007945 */ /* 0x000fe20003800200 */
[----:B--2---:R-:W-:-:S04]  /*0440*/  FADD R19, R16, -R13 ;  /* 0x8000000d10137221 */ /* 0x004fc80000000000 */
[----:B---3--:R-:W-:-:S05]  /*0450*/  FFMA R19, -R6, R19, R23 ;  /* 0x0000001306137223 */ /* 0x008fca0000000117 */
[----:B------:R0:W-:Y:S01]  /*0460*/  STG.E desc[UR4][R14.64], R19 ;  /* 0x000000130e007986 */ /* 0x0001e2000c101904 */
[----:B------:R-:W-:Y:S06]  /*0470*/  BAR.SYNC.DEFER_BLOCKING 0x0 ;  /* 0x0000000000007b1d */ /* 0x000fec0000010000 */
[----:B------:R-:W-:Y:S05]  /*0480*/  @P0 BRA `(.L_x_1) ;  /* 0x0000000000d80947 */ /* 0x000fea0003800000 */
[----:B------:R-:W-:Y:S01]  /*0490*/  IMAD R13, R9, R7, RZ ;  /* 0x00000007090d7224 */ /* 0x000fe200078e02ff */
[----:B0-----:R-:W0:Y:S03]  /*04a0*/  LDC.64 R10, c[0x0][0x388] ;  /* 0x0000e200ff0a7b82 */ /* 0x001e260000000a00 */
[----:B------:R-:W-:-:S05]  /*04b0*/  IMAD.WIDE R12, R13, 0x4, R4 ;  /* 0x000000040d0c7825 */ /* 0x000fca00078e0204 */
[----:B------:R-:W2:Y:S01]  /*04c0*/  LDG.E R6, desc[UR4][R12.64+0x4] ;  /* 0x000004040c067981 */ /* 0x000ea2000c1e1900 */
[----:B------:R-:W-:Y:S01]  /*04d0*/  IMAD.WIDE R14, R0, 0x4, R12 ;  /* 0x00000004000e7825 */ /* 0x000fe200078e020c */
[----:B------:R-:W-:-:S03]  /*04e0*/  IADD3 R16, P1, PT, R9, R0, RZ ;  /* 0x0000000009107210 */ /* 0x000fc60007f3e0ff */
[----:B--2---:R-:W-:-:S05]  /*04f0*/  FADD R19, -R6, -RZ ;  /* 0x800000ff06137221 */ /* 0x004fca0000000100 */
[----:B------:R1:W-:Y:S04]  /*0500*/  STG.E desc[UR4][R12.64], R19 ;  /* 0x000000130c007986 */ /* 0x0003e8000c101904 */
[----:B------:R-:W2:Y:S01]  /*0510*/  LDG.E R8, desc[UR4][R14.64] ;  /* 0x000000040e087981 */ /* 0x000ea2000c1e1900 */
[----:B------:R-:W-:-:S04]  /*0520*/  SHF.R.S32.HI R6, RZ, 0x1f, R0 ;  /* 0x0000001fff067819 */ /* 0x000fc80000011400 */
[----:B------:R-:W-:Y:S02]  /*0530*/  LEA.HI.X.SX32 R17, R9, R6, 0x1, P1 ;  /* 0x0000000609117211 */ /* 0x000fe400008f0eff */
[----:B0-----:R-:W-:-:S04]  /*0540*/  LEA R22, P1, R16, R10, 0x2 ;  /* 0x0000000a10167211 */ /* 0x001fc800078210ff */
[----:B------:R-:W-:Y:S01]  /*0550*/  LEA.HI.X R23, R16, R11, R17, 0x2, P1 ;  /* 0x0000000b10177211 */ /* 0x000fe200008f1411 */
[----:B--2---:R-:W-:-:S05]  /*0560*/  FADD R27, -R8, -RZ ;  /* 0x800000ff081b7221 */ /* 0x004fca0000000100 */
[----:B------:R2:W-:Y:S04]  /*0570*/  STG.E desc[UR4][R14.64+0x4], R27 ;  /* 0x0000041b0e007986 */ /* 0x0005e8000c101904 */
[----:B------:R-:W3:Y:S01]  /*0580*/  LDG.E R23, desc[UR4][R22.64+0x8] ;  /* 0x0000080416177981 */ /* 0x000ee2000c1e1900 */
[----:B------:R-:W-:-:S04]  /*0590*/  IMAD.WIDE R16, R9, 0x4, R4 ;  /* 0x0000000409107825 */ /* 0x000fc800078e0204 */
[----:B-1----:R-:W-:-:S04]  /*05a0*/  IMAD R13, R7, R0, RZ ;  /* 0x00000000070d7224 */ /* 0x002fc800078e02ff */
[----:B------:R-:W-:Y:S01]  /*05b0*/  IMAD.WIDE R18, R13, 0x4, R16 ;  /* 0x000000040d127825 */ /* 0x000fe200078e0210 */
[----:B---3--:R2:W-:Y:S04]  /*05c0*/  STG.E desc[UR4][R16.64], R23 ;  /* 0x0000001710007986 */ /* 0x0085e8000c101904 */
[----:B------:R-:W3:Y:S01]  /*05d0*/  LDG.E R25, desc[UR4][R18.64] ;  /* 0x0000000412197981 */ /* 0x000ee2000c1e1900 */
[----:B------:R-:W-:Y:S01]  /*05e0*/  IMAD.WIDE R20, R7, 0x4, R18 ;  /* 0x0000000407147825 */ /* 0x000fe200078e0212 */
[----:B------:R-:W-:-:S04]  /*05f0*/  ISETP.NE.AND P1, PT, R9, RZ, PT ;  /* 0x000000ff0900720c */ /* 0x000fc80003f25270 */
[----:B---3--:R2:W-:Y:S09]  /*0600*/  STG.E desc[UR4][R20.64], R25 ;  /* 0x0000001914007986 */ /* 0x0085f2000c101904 */
[----:B------:R-:W-:Y:S05]  /*0610*/  @P1 BRA `(.L_x_1) ;  /* 0x0000000000741947 */ /* 0x000fea0003800000 */
[----:B--2---:R-:W0:Y:S01]  /*0620*/  LDC.64 R14, c[0x0][0x388] ;  /* 0x0000e200ff0e7b82 */ /* 0x004e220000000a00 */
[----:B------:R-:W-:-:S04]  /*0630*/  LEA R10, P1, R0, R10, 0x2 ;  /* 0x0000000a000a7211 */ /* 0x000fc800078210ff */
[----:B------:R-:W-:-:S05]  /*0640*/  LEA.HI.X R11, R0, R11, R6, 0x2, P1 ;  /* 0x0000000b000b7211 */ /* 0x000fca00008f1406 */
[----:B------:R-:W2:Y:S04]  /*0650*/  LDG.E R17, desc[UR4][R10.64+0x8] ;  /* 0x000008040a117981 */ /* 0x000ea8000c1e1900 */
[----:B0-----:R-:W2:Y:S01]  /*0660*/  LDG.E R6, desc[UR4][R14.64+0x4] ;  /* 0x000004040e067981 */ /* 0x001ea2000c1e1900 */
[----:B------:R-:W-:-:S04]  /*0670*/  IMAD.WIDE R18, R13, 0x4, R4 ;  /* 0x000000040d127825 */ /* 0x000fc800078e0204 */
[----:B--2---:R-:W-:Y:S01]  /*0680*/  FADD R6, R6, R17 ;  /* 0x0000001106067221 */ /* 0x004fe20000000000 */
[----:B------:R-:W-:-:S03]  /*0690*/  IADD3 R17, PT, PT, R7, R13, RZ ;  /* 0x0000000d07117210 */ /* 0x000fc60007ffe0ff */
[----:B------:R-:W-:Y:S02]  /*06a0*/  FMUL R23, R6, 0.5 ;  /* 0x3f00000006177820 */ /* 0x000fe40000400000 */
[----:B------:R-:W-:-:S03]  /*06b0*/  IMAD.WIDE R4, R17, 0x4, R4 ;  /* 0x0000000411047825 */ /* 0x000fc600078e0204 */
[----:B------:R0:W-:Y:S04]  /*06c0*/  STG.E desc[UR4][R14.64], R23 ;  /* 0x000000170e007986 */ /* 0x0001e8000c101904 */
[----:B------:R-:W2:Y:S04]  /*06d0*/  LDG.E R19, desc[UR4][R18.64] ;  /* 0x0000000412137981 */ /* 0x000ea8000c1e1900 */
[----:B------:R-:W2:Y:S01]  /*06e0*/  LDG.E R6, desc[UR4][R4.64+0x4] ;  /* 0x0000040404067981 */ /* 0x000ea2000c1e1900 */
[----:B------:R-:W-:-:S04]  /*06f0*/  IMAD.WIDE R20, R0, 0x4, R10 ;  /* 0x0000000400147825 */ /* 0x000fc800078e020a */
[----:B--2---:R-:W-:-:S04]  /*0700*/  FADD R6, R6, R19 ;  /* 0x0000001306067221 */ /* 0x004fc80000000000 */
[----:B------:R-:W-:-:S05]  /*0710*/  FMUL R25, R6, 0.5 ;  /* 0x3f00000006197820 */ /* 0x000fca0000400000 */
[----:B------:R1:W-:Y:S04]  /*0720*/  STG.E desc[UR4][R4.64], R25 ;  /* 0x0000001904007986 */ /* 0x0003e8000c101904 */
[----:B------:R-:W2:Y:S04]  /*0730*/  LDG.E R21, desc[UR4][R20.64+0xc] ;  /* 0x00000c0414157981 */ /* 0x000ea8000c1e1900 */
[----:B------:R-:W2:Y:S01]  /*0740*/  LDG.E R6, desc[UR4][R10.64] ;  /* 0x000000040a067981 */ /* 0x000ea2000c1e1900 */
[----:B0-----:R-:W-:-:S04]  /*0750*/  IMAD.WIDE R14, R13, 0x4, R10 ;  /* 0x000000040d0e7825 */ /* 0x001fc800078e020a */
[----:B------:R-:W-:-:S04]  /*0760*/  IMAD.WIDE R12, R17, 0x4, R10 ;  /* 0x00000004110c7825 */ /* 0x000fc800078e020a */
[----:B--2---:R-:W-:-:S04]  /*0770*/  FADD R6, R6, R21 ;  /* 0x0000001506067221 */ /* 0x004fc80000000000 */
[----:B------:R-:W-:-:S05]  /*0780*/  FMUL R27, R6, 0.5 ;  /* 0x3f000000061b7820 */ /* 0x000fca0000400000 */
[----:B------:R3:W-:Y:S04]  /*0790*/  STG.E desc[UR4][R10.64+0x4], R27 ;  /* 0x0000041b0a007986 */ /* 0x0007e8000c101904 */
[----:B------:R-:W2:Y:S04]  /*07a0*/  LDG.E R15, desc[UR4][R14.64+0x4] ;  /* 0x000004040e0f7981 */ /* 0x000ea8000c1e1900 */
[----:B------:R-:W2:Y:S02]  /*07b0*/  LDG.E R6, desc[UR4][R12.64] ;  /* 0x000000040c067981 */ /* 0x000ea4000c1e1900 */
[----:B--2---:R-:W-:-:S04]  /*07c0*/  FADD R6, R6, R15 ;  /* 0x0000000f06067221 */ /* 0x004fc80000000000 */
[----:B-1----:R-:W-:-:S05]  /*07d0*/  FMUL R5, R6, 0.5 ;  /* 0x3f00000006057820 */ /* 0x002fca0000400000 */
[----:B------:R3:W-:Y:S02]  /*07e0*/  STG.E desc[UR4][R12.64+0x4], R5 ;  /* 0x000004050c007986 */ /* 0x0007e4000c101904 */
.L_x_1:
[----:B------:R-:W-:Y:S05]  /*07f0*/  BSYNC.RECONVERGENT B0 ;  /* 0x0000000000007941 */ /* 0x000fea0003800200 */
.L_x_0:
[----:B------:R-:W-:Y:S06]  /*0800*/  BAR.SYNC.DEFER_BLOCKING 0x0 ;  /* 0x0000000000007b1d */ /* 0x000fec0000010000 */
[----:B------:R-:W-:Y:S05]  /*0810*/  @P0 EXIT ;  /* 0x000000000000094d */ /* 0x000fea0003800000 */
[----:B0--3--:R-:W-:Y:S01]  /*0820*/  IMAD R11, R9, R7, RZ ;  /* 0x00000007090b7224 */ /* 0x009fe200078e02ff */
[----:B------:R-:W0:Y:S03]  /*0830*/  LDC.64 R4, c[0x0][0x390] ;  /* 0x0000e400ff047b82 */ /* 0x000e260000000a00 */
[----:B------:R-:W-:-:S05]  /*0840*/  IMAD.WIDE R10, R11, 0x4, R2 ;  /* 0x000000040b0a7825 */ /* 0x000fca00078e0202 */
[----:B--2---:R-:W2:Y:S01]  /*0850*/  LDG.E R17, desc[UR4][R10.64+0x4] ;  /* 0x000004040a117981 */ /* 0x004ea2000c1e1900 */
[----:B------:R-:W-:Y:S01]  /*0860*/  IMAD.WIDE R12, R0, 0x4, R10 ;  /* 0x00000004000c7825 */ /* 0x000fe200078e020a */
[----:B------:R-:W-:Y:S02]  /*0870*/  SHF.R.S32.HI R6, RZ, 0x1f, R0 ;  /* 0x0000001fff067819 */ /* 0x000fe40000011400 */
[----:B------:R-:W-:-:S04]  /*0880*/  IADD3 R8, P0, PT, R9, R0, RZ ;  /* 0x0000000009087210 */ /* 0x000fc80007f1e0ff */
[----:B------:R-:W-:Y:S01]  /*0890*/  LEA.HI.X.SX32 R14, R9, R6, 0x1, P0 ;  /* 0x00000006090e7211 */ /* 0x000fe200000f0eff */
[----:B--2---:R1:W-:Y:S04]  /*08a0*/  STG.E desc[UR4][R10.64], R17 ;  /* 0x000000110a007986 */ /* 0x0043e8000c101904 */
[----:B------:R-:W2:Y:S01]  /*08b0*/  LDG.E R21, desc[UR4][R12.64] ;  /* 0x000000040c157981 */ /* 0x000ea2000c1e1900 */
[----:B0-----:R-:W-:-:S04]  /*08c0*/  LEA R18, P0, R8, R4, 0x2 ;  /* 0x0000000408127211 */ /* 0x001fc800078010ff */
[----:B------:R-:W-:Y:S01]  /*08d0*/  LEA.HI.X R19, R8, R5, R14, 0x2, P0 ;  /* 0x0000000508137211 */ /* 0x000fe200000f140e */
[----:B--2---:R0:W-:Y:S04]  /*08e0*/  STG.E desc[UR4][R12.64+0x4], R21 ;  /* 0x000004150c007986 */ /* 0x0041e8000c101904 */
[----:B------:R-:W2:Y:S01]  /*08f0*/  LDG.E R18, desc[UR4][R18.64+0x8] ;  /* 0x0000080412127981 */ /* 0x000ea2000c1e1900 */
[----:B------:R-:W-:-:S04]  /*0900*/  IMAD.WIDE R14, R9, 0x4, R2 ;  /* 0x00000004090e7825 */ /* 0x000fc800078e0202 */
[----:B-1----:R-:W-:-:S04]  /*0910*/  IMAD R11, R7, R0, RZ ;  /* 0x00000000070b7224 */ /* 0x002fc800078e02ff */
[----:B------:R-:W-:-:S04]  /*0920*/  IMAD.WIDE R16, R11, 0x4, R14 ;  /* 0x000000040b107825 */ /* 0x000fc800078e020e */
[----:B--2---:R-:W-:-:S05]  /*0930*/  FADD R23, -R18, -RZ ;  /* 0x800000ff12177221 */ /* 0x004fca0000000100 */
[----:B------:R0:W-:Y:S04]  /*0940*/  STG.E desc[UR4][R14.64], R23 ;  /* 0x000000170e007986 */ /* 0x0001e8000c101904 */
[----:B------:R-:W2:Y:S01]  /*0950*/  LDG.E R10, desc[UR4][R16.64] ;  /* 0x00000004100a7981 */ /* 0x000ea2000c1e1900 */
[----:B------:R-:W-:Y:S01]  /*0960*/  ISETP.NE.AND P0, PT, R9, RZ, PT ;  /* 0x000000ff0900720c */ /* 0x000fe20003f05270 */
[----:B------:R-:W-:-:S04]  /*0970*/  IMAD.WIDE R8, R7, 0x4, R16 ;  /* 0x0000000407087825 */ /* 0x000fc800078e0210 */
[----:B--2---:R-:W-:-:S05]  /*0980*/  FADD R25, -R10, -RZ ;  /* 0x800000ff0a197221 */ /* 0x004fca0000000100 */
[----:B------:R0:W-:Y:S03]  /*0990*/  STG.E desc[UR4][R8.64], R25 ;  /* 0x0000001908007986 */ /* 0x0001e6000c101904 */
[----:B------:R-:W-:Y:S05]  /*09a0*/  @P0 EXIT ;  /* 0x000000000000094d */ /* 0x000fea0003800000 */
[----:B0-----:R-:W0:Y:S01]  /*09b0*/  LDC.64 R8, c[0x0][0x390] ;  /* 0x0000e400ff087b82 */ /* 0x001e220000000a00 */
[----:B------:R-:W-:-:S04]  /*09c0*/  LEA R4, P0, R0, R4, 0x2 ;  /* 0x0000000400047211 */ /* 0x000fc800078010ff */
[----:B------:R-:W-:-:S05]  /*09d0*/  LEA.HI.X R5, R0, R5, R6, 0x2, P0 ;  /* 0x0000000500057211 */ /* 0x000fca00000f1406 */
[----:B------:R-:W2:Y:S04]  /*09e0*/  LDG.E R13, desc[UR4][R4.64+0x8] ;  /* 0x00000804040d7981 */ /* 0x000ea8000c1e1900 */
[----:B0-----:R-:W2:Y:S01]  /*09f0*/  LDG.E R6, desc[UR4][R8.64+0x4] ;  /* 0x0000040408067981 */ /* 0x001ea2000c1e1900 */
[----:B------:R-:W-:Y:S01]  /*0a00*/  IADD3 R21, PT, PT, R7, R11, RZ ;  /* 0x0000000b07157210 */ /* 0x000fe20007ffe0ff */
[----:B--2---:R-:W-:-:S04]  /*0a10*/  FADD R6, R6, R13 ;  /* 0x0000000d06067221 */ /* 0x004fc80000000000 */
[----:B------:R-:W-:Y:S01]  /*0a20*/  FMUL R15, R6, 0.5 ;  /* 0x3f000000060f7820 */ /* 0x000fe20000400000 */
[----:B------:R-:W-:-:S04]  /*0a30*/  IMAD.WIDE R6, R11, 0x4, R2 ;  /* 0x000000040b067825 */ /* 0x000fc800078e0202 */
[----:B------:R-:W-:Y:S01]  /*0a40*/  IMAD.WIDE R2, R21, 0x4, R2 ;  /* 0x0000000415027825 */ /* 0x000fe200078e0202 */
        /* <DEDUP_REMOVED lines=13> */
[----:B------:R-:W-:Y:S04]  /*0b20*/  STG.E desc[UR4][R4.64+0x4], R19 ;  /* 0x0000041304007986 */ /* 0x000fe8000c101904 */
[----:B------:R-:W2:Y:S04]  /*0b30*/  LDG.E R9, desc[UR4][R8.64+0x4] ;  /* 0x0000040408097981 */ /* 0x000ea8000c1e1900 */
[----:B------:R-:W2:Y:S02]  /*0b40*/  LDG.E R0, desc[UR4][R6.64] ;  /* 0x0000000406007981 */ /* 0x000ea4000c1e1900 */
[----:B--2---:R-:W-:-:S04]  /*0b50*/  FADD R0, R0, R9 ;  /* 0x0000000900007221 */ /* 0x004fc80000000000 */
[----:B-1----:R-:W-:-:S05]  /*0b60*/  FMUL R3, R0, 0.5 ;  /* 0x3f00000000037820 */ /* 0x002fca0000400000 */
[----:B------:R-:W-:Y:S01]  /*0b70*/  STG.E desc[UR4][R6.64+0x4], R3 ;  /* 0x0000040306007986 */ /* 0x000fe2000c101904 */
[----:B------:R-:W-:Y:S05]  /*0b80*/  EXIT ;  /* 0x000000000000794d */ /* 0x000fea0003800000 */
.L_x_2:
[----:B------:R-:W-:-:S00]  /*0b90*/  BRA `(.L_x_2) ;  /* 0xfffffffc00fc7947 */ /* 0x000fc0000383ffff */
[----:B------:R-:W-:-:S00]  /*0ba0*/  NOP ;  /* 0x0000000000007918 */ /* 0x000fc00000000000 */
        /* <DEDUP_REMOVED lines=13> */
.L_x_44:


//--------------------- .text._Z8project1iPfS_S_S_ --------------------------
	.section	.text._Z8project1iPfS_S_S_,"ax",@progbits
	.align	128
        .global         _Z8project1iPfS_S_S_
        .type           _Z8project1iPfS_S_S_,@function
        .size           _Z8project1iPfS_S_S_,(.L_x_42 - _Z8project1iPfS_S_S_)
        .other          _Z8project1iPfS_S_S_,@"STO_CUDA_ENTRY STV_DEFAULT"
_Z8project1iPfS_S_S_:
.text._Z8project1iPfS_S_S_:
[----:B------:R-:W-:Y:S01]  /*0000*/  LDC R1, c[0x0][0x37c] ;  /* 0x0000df00ff017b82 */ /* 0x000fe20000000800 */
[----:B------:R-:W0:Y:S07]  /*0010*/  S2R R2, SR_TID.X ;  /* 0x0000000000027919 */ /* 0x000e2e0000002100 */
[----:B------:R-:W1:Y:S08]  /*0020*/  LDC R0, c[0x0][0x380] ;  /* 0x0000e000ff007b82 */ /* 0x000e700000000800 */
[----:B------:R-:W0:Y:S08]  /*0030*/  S2UR UR4, SR_CTAID.X ;  /* 0x00000000000479c3 */ /* 0x000e300000002500 */
[----:B------:R-:W0:Y:S01]  /*0040*/  LDC R5, c[0x0][0x360] ;  /* 0x0000d800ff057b82 */ /* 0x000e220000000800 */
[----:B-1----:R-:W-:-:S02]  /*0050*/  VIADD R4, R0, 0x2 ;  /* 0x0000000200047836 */ /* 0x002fc40000000000 */
[----:B0-----:R-:W-:Y:S02]  /*0060*/  IMAD R5, R5, UR4, R2 ;  /* 0x0000000405057c24 */ /* 0x001fe4000f8e0202 */
[----:B------:R-:W-:-:S05]  /*0070*/  IMAD R2, R4, R4, RZ ;  /* 0x0000000404027224 */ /* 0x000fca00078e02ff */
[----:B------:R-:W-:-:S13]  /*0080*/  ISETP.GT.AND P0, PT, R5, R2, PT ;  /* 0x000000020500720c */ /* 0x000fda0003f04270 */
[----:B------:R-:W-:Y:S05]  /*0090*/  @P0 EXIT ;  /* 0x000000000000094d */ /* 0x000fea0003800000 */
[----:B------:R-:W-:Y:S01]  /*00a0*/  IABS R7, R0 ;  /* 0x0000000000077213 */ /* 0x000fe20000000000 */
[----:B------:R-:W0:Y:S03]  /*00b0*/  LDCU.64 UR6, c[0x0][0x388] ;  /* 0x00007100ff0677ac */ /* 0x000e260008000a00 */
[----:B------:R-:W1:Y:S01]  /*00c0*/  I2F.RP R6, R7 ;  /* 0x0000000700067306 */ /* 0x000e620000209400 */
[----:B------:R-:W2:Y:S07]  /*00d0*/  LDCU.64 UR4, c[0x0][0x358] ;  /* 0x00006b00ff0477ac */ /* 0x000eae0008000a00 */
[----:B-1----:R-:W1:Y:S02]  /*00e0*/  MUFU.RCP R6, R6 ;  /* 0x0000000600067308 */ /* 0x002e640000001000 */
[----:B-1----:R-:W-:-:S06]  /*00f0*/  VIADD R2, R6, 0xffffffe ;  /* 0x0ffffffe06027836 */ /* 0x002fcc0000000000 */
[----:B------:R1:W3:Y:S02]  /*0100*/  F2I.FTZ.U32.TRUNC.NTZ R3, R2 ;  /* 0x0000000200037305 */ /* 0x0002e4000021f000 */
[----:B-1----:R-:W-:Y:S01]  /*0110*/  IMAD.MOV.U32 R2, RZ, RZ, RZ ;  /* 0x000000ffff027224 */ /* 0x002fe200078e00ff */
[----:B---3--:R-:W-:-:S05]  /*0120*/  IADD3 R8, PT, PT, RZ, -R3, RZ ;  /* 0x80000003ff087210 */ /* 0x008fca0007ffe0ff */
[----:B------:R-:W-:Y:S01]  /*0130*/  IMAD R9, R8, R7, RZ ;  /* 0x0000000708097224 */ /* 0x000fe200078e02ff */
[----:B------:R-:W-:-:S03]  /*0140*/  IABS R8, R5 ;  /* 0x0000000500087213 */ /* 0x000fc60000000000 */
[----:B------:R-:W-:Y:S01]  /*0150*/  IMAD.HI.U32 R3, R3, R9, R2 ;  /* 0x0000000903037227 */ /* 0x000fe200078e0002 */
[----:B------:R-:W-:-:S04]  /*0160*/  LOP3.LUT R2, R5, R0, RZ, 0x3c, !PT ;  /* 0x0000000005027212 */ /* 0x000fc800078e3cff */
[----:B------:R-:W-:Y:S01]  /*0170*/  ISETP.GE.AND P1, PT, R2, RZ, PT ;  /* 0x000000ff0200720c */ /* 0x000fe20003f26270 */
[----:B------:R-:W-:-:S04]  /*0180*/  IMAD.HI.U32 R3, R3, R8, RZ ;  /* 0x0000000803037227 */ /* 0x000fc800078e00ff */
[----:B------:R-:W-:-:S04]  /*0190*/  IMAD.MOV R6, RZ, RZ, -R3 ;  /* 0x000000ffff067224 */ /* 0x000fc800078e0a03 */
[----:B------:R-:W-:-:S05]  /*01a0*/  IMAD R6, R7, R6, R8 ;  /* 0x0000000607067224 */ /* 0x000fca00078e0208 */
[----:B------:R-:W-:-:S13]  /*01b0*/  ISETP.GT.U32.AND P2, PT, R7, R6, PT ;  /* 0x000000060700720c */ /* 0x000fda0003f44070 */
[-C--:B------:R-:W-:Y:S01]  /*01c0*/  @!P2 IADD3 R6, PT, PT, R6, -R7.reuse, RZ ;  /* 0x800000070606a210 */ /* 0x080fe20007ffe0ff */
[----:B------:R-:W-:Y:S01]  /*01d0*/  @!P2 VIADD R3, R3, 0x1 ;  /* 0x000000010303a836 */ /* 0x000fe20000000000 */
[----:B------:R-:W-:Y:S02]  /*01e0*/  ISETP.NE.AND P2, PT, R0, RZ, PT ;  /* 0x000000ff0000720c */ /* 0x000fe40003f45270 */
[----:B------:R-:W-:-:S13]  /*01f0*/  ISETP.GE.U32.AND P0, PT, R6, R7, PT ;  /* 0x000000070600720c */ /* 0x000fda0003f06070 */
[----:B------:R-:W-:-:S05]  /*0200*/  @P0 IADD3 R3, PT, PT, R3, 0x1, RZ ;  /* 0x0000000103030810 */ /* 0x000fca0007ffe0ff */
[----:B------:R-:W-:Y:S02]  /*0210*/  IMAD.MOV.U32 R7, RZ, RZ, R3 ;  /* 0x000000ffff077224 */ /* 0x000fe400078e0003 */
[----:B------:R-:W1:Y:S03]  /*0220*/  LDC.64 R2, c[0x0][0x390] ;  /* 0x0000e400ff027b82 */ /* 0x000e660000000a00 */
[----:B------:R-:W-:Y:S02]  /*0230*/  @!P1 IADD3 R7, PT, PT, -R7, RZ, RZ ;  /* 0x000000ff07079210 */ /* 0x000fe40007ffe1ff */
[----:B------:R-:W-:-:S05]  /*0240*/  @!P2 LOP3.LUT R7, RZ, R0, RZ, 0x33, !PT ;  /* 0x00000000ff07a212 */ /* 0x000fca00078e33ff */
[----:B------:R-:W-:Y:S02]  /*0250*/  IMAD.MOV R9, RZ, RZ, -R7 ;  /* 0x000000ffff097224 */ /* 0x000fe400078e0a07 */
[----:B------:R-:W-:Y:S02]  /*0260*/  IMAD R7, R4, R7, RZ ;  /* 0x0000000704077224 */ /* 0x000fe400078e02ff */
[----:B------:R-:W-:-:S03]  /*0270*/  IMAD R9, R0, R9, R5 ;  /* 0x0000000900097224 */ /* 0x000fc600078e0205 */
[CC--:B------:R-:W-:Y:S02]  /*0280*/  IADD3 R8, PT, PT, R4.reuse, R7.reuse, RZ ;  /* 0x0000000704087210 */ /* 0x0c0fe40007ffe0ff */
[----:B------:R-:W-:Y:S02]  /*0290*/  SHF.R.S32.HI R6, RZ, 0x1f, R9 ;  /* 0x0000001fff067819 */ /* 0x000fe40000011409 */
[C---:B------:R-:W-:Y:S01]  /*02a0*/  IADD3 R12, P0, PT, R9.reuse, R7, RZ ;  /* 0x00000007090c7210 */ /* 0x040fe20007f1e0ff */
[--C-:B------:R-:W-:Y:S02]  /*02b0*/  IMAD R10, R4, -0x2, R8.reuse ;  /* 0xfffffffe040a7824 */ /* 0x100fe400078e0208 */
[----:B------:R-:W-:Y:S01]  /*02c0*/  IMAD.IADD R11, R9, 0x1, R8 ;  /* 0x00000001090b7824 */ /* 0x000fe200078e0208 */
[----:B------:R-:W-:Y:S02]  /*02d0*/  LEA.HI.X.SX32 R7, R7, R6, 0x1, P0 ;  /* 0x0000000607077211 */ /* 0x000fe400000f0eff */
[----:B0-----:R-:W-:-:S02]  /*02e0*/  LEA R6, P0, R12, UR6, 0x2 ;  /* 0x000000060c067c11 */ /* 0x001fc4000f8010ff */
[----:B------:R-:W-:Y:S01]  /*02f0*/  IADD3 R9, PT, PT, R9, R10, RZ ;  /* 0x0000000a09097210 */ /* 0x000fe20007ffe0ff */
[----:B-1----:R-:W-:Y:S01]  /*0300*/  IMAD.WIDE R10, R11, 0x4, R2 ;  /* 0x000000040b0a7825 */ /* 0x002fe200078e0202 */
[----:B------:R-:W-:-:S03]  /*0310*/  LEA.HI.X R7, R12, UR7, R7, 0x2, P0 ;  /* 0x000000070c077c11 */ /* 0x000fc600080f1407 */
[----:B------:R-:W-:Y:S02]  /*0320*/  IMAD.WIDE R2, R9, 0x4, R2 ;  /* 0x0000000409027825 */ /* 0x000fe400078e0202 */
[----:B--2---:R-:W2:Y:S04]  /*0330*/  LDG.E R8, desc[UR4][R6.64+0x4] ;  /* 0x0000040406087981 */ /* 0x004ea8000c1e1900 */
[----:B------:R-:W2:Y:S04]  /*0340*/  LDG.E R13, desc[UR4][R6.64+-0x4] ;  /* 0xfffffc04060d7981 */ /* 0x000ea8000c1e1900 */
[----:B------:R-:W3:Y:S04]  /*0350*/  LDG.E R11, desc[UR4][R10.64] ;  /* 0x000000040a0b7981 */ /* 0x000ee8000c1e1900 */
[----:B------:R-:W4:Y:S01]  /*0360*/  LDG.E R3, desc[UR4][R2.64] ;  /* 0x0000000402037981 */ /* 0x000f22000c1e1900 */
[----:B------:R-:W-:Y:S01]  /*0370*/  I2FP.F32.S32 R15, R0 ;  /* 0x00000000000f7245 */ /* 0x000fe20000201400 */
[----:B------:R-:W-:Y:S03]  /*0380*/  BSSY.RECONVERGENT B0, `(.L_x_3) ;  /* 0x0000010000007945 */ /* 0x000fe60003800200 */
[----:B------:R-:W0:Y:S01]  /*0390*/  MUFU.RCP R12, R15 ;  /* 0x0000000f000c7308 */ /* 0x000e220000001000 */
[----:B--2---:R-:W-:Y:S01]  /*03a0*/  FADD R8, R8, -R13 ;  /* 0x8000000d08087221 */ /* 0x004fe20000000000 */
[----:B0-----:R-:W-:-:S03]  /*03b0*/  FFMA R13, -R15, R12, 1 ;  /* 0x3f8000000f0d7423 */ /* 0x001fc6000000010c */
[----:B---3--:R-:W-:Y:S01]  /*03c0*/  FADD R8, R8, R11 ;  /* 0x0000000b08087221 */ /* 0x008fe20000000000 */
[----:B------:R-:W-:-:S03]  /*03d0*/  FFMA R13, R12, R13, R12 ;  /* 0x0000000d0c0d7223 */ /* 0x000fc6000000000c */
[----:B----4-:R-:W-:-:S04]  /*03e0*/  FADD R0, R8, -R3 ;  /* 0x8000000308007221 */ /* 0x010fc80000000000 */
[----:B------:R-:W-:-:S04]  /*03f0*/  FMUL R0, R0, -0.5 ;  /* 0xbf00000000007820 */ /* 0x000fc80000400000 */
[----:B------:R-:W0:Y:S01]  /*0400*/  FCHK P0, R0, R15 ;  /* 0x0000000f00007302 */ /* 0x000e220000000000 */
[----:B------:R-:W-:-:S04]  /*0410*/  FFMA R6, R0, R13, RZ ;  /* 0x0000000d00067223 */ /* 0x000fc800000000ff */
[----:B------:R-:W-:-:S04]  /*0420*/  FFMA R2, -R15, R6, R0 ;  /* 0x000000060f027223 */ /* 0x000fc80000000100 */
[----:B------:R-:W-:Y:S01]  /*0430*/  FFMA R13, R13, R2, R6 ;  /* 0x000000020d0d7223 */ /* 0x000fe20000000006 */
[----:B0-----:R-:W-:Y:S06]  /*0440*/  @!P0 BRA `(.L_x_4) ;  /* 0x00000000000c8947 */ /* 0x001fec0003800000 */
[----:B------:R-:W-:-:S07]  /*0450*/  MOV R2, 0x470 ;  /* 0x0000047000027802 */ /* 0x000fce0000000f00 */
[----:B------:R-:W-:Y:S05]  /*0460*/  CALL.REL.NOINC `($__internal_0_$__cuda_sm3x_div_rn_noftz_f32_slowpath) ;  /* 0x0000000400e87944 */ /* 0x000fea0003c00000 */
[----:B------:R-:W-:-:S07]  /*0470*/  IMAD.MOV.U32 R13, RZ, RZ, R0 ;  /* 0x000000ffff0d7224 */ /* 0x000fce00078e0000 */
.L_x_4:
[----:B------:R-:W-:Y:S05]  /*0480*/  BSYNC.RECONVERGENT B0 ;  /* 0x0000000000007941 */ /* 0x000fea0003800200 */
.L_x_3:
[----:B------:R-:W0:Y:S01]  /*0490*/  LDC R0, c[0x0][0x380] ;  /* 0x0000e000ff007b82 */ /* 0x000e220000000800 */
[----:B------:R-:W-:Y:S01]  /*04a0*/  IADD3 R11, PT, PT, R4, R9, RZ ;  /* 0x00000009040b7210 */ /* 0x000fe20007ffe0ff */
[----:B------:R-:W-:Y:S06]  /*04b0*/  BSSY.RECONVERGENT B0, `(.L_x_5) ;  /* 0x000003e000007945 */ /* 0x000fec0003800200 */
[----:B------:R-:W1:Y:S08]  /*04c0*/  LDC.64 R6, c[0x0][0x3a0] ;  /* 0x0000e800ff067b82 */ /* 0x000e700000000a00 */
[----:B------:R-:W2:Y:S01]  /*04d0*/  LDC.64 R2, c[0x0][0x398] ;  /* 0x0000e600ff027b82 */ /* 0x000ea20000000a00 */
[----:B0-----:R-:W-:Y:S01]  /*04e0*/  ISETP.GT.AND P0, PT, R5, R0, PT ;  /* 0x000000000500720c */ /* 0x001fe20003f04270 */
[----:B-1----:R-:W-:-:S05]  /*04f0*/  IMAD.WIDE R8, R11, 0x4, R6 ;  /* 0x000000040b087825 */ /* 0x002fca00078e0206 */
[----:B------:R0:W-:Y:S01]  /*0500*/  STG.E desc[UR4][R8.64], R13 ;  /* 0x0000000d08007986 */ /* 0x0001e2000c101904 */
[----:B--2---:R-:W-:-:S05]  /*0510*/  IMAD.WIDE R10, R11, 0x4, R2 ;  /* 0x000000040b0a7825 */ /* 0x004fca00078e0202 */
[----:B------:R0:W-:Y:S01]  /*0520*/  STG.E desc[UR4][R10.64], RZ ;  /* 0x000000ff0a007986 */ /* 0x0001e2000c101904 */
[----:B------:R-:W-:Y:S06]  /*0530*/  BAR.SYNC.DEFER_BLOCKING 0x0 ;  /* 0x0000000000007b1d */ /* 0x000fec0000010000 */
[----:B------:R-:W-:Y:S05]  /*0540*/  @P0 BRA `(.L_x_6) ;  /* 0x0000000000d00947 */ /* 0x000fea0003800000 */
[----:B0-----:R-:W-:Y:S01]  /*0550*/  IMAD R13, R5, R4, RZ ;  /* 0x00000004050d7224 */ /* 0x001fe200078e02ff */
[----:B------:R-:W0:Y:S03]  /*0560*/  LDC.64 R8, c[0x0][0x3a0] ;  /* 0x0000e800ff087b82 */ /* 0x000e260000000a00 */
[----:B------:R-:W-:-:S05]  /*0570*/  IMAD.WIDE R12, R13, 0x4, R6 ;  /* 0x000000040d0c7825 */ /* 0x000fca00078e0206 */
[----:B------:R-:W2:Y:S01]  /*0580*/  LDG.E R11, desc[UR4][R12.64+0x4] ;  /* 0x000004040c0b7981 */ /* 0x000ea2000c1e1900 */
        /* <DEDUP_REMOVED lines=8> */
[----:B------:R-:W-:Y:S01]  /*0610*/  IMAD.WIDE R16, R5, 0x4, R6 ;  /* 0x0000000405107825 */ /* 0x000fe200078e0206 */
[----:B--2---:R2:W-:Y:S04]  /*0620*/  STG.E desc[UR4][R14.64+0x4], R23 ;  /* 0x000004170e007986 */ /* 0x0045e8000c101904 */
[----:B------:R-:W3:Y:S01]  /*0630*/  LDG.E R21, desc[UR4][R20.64+0x8] ;  /* 0x0000080414157981 */ /* 0x000ee2000c1e1900 */
        /* <DEDUP_REMOVED lines=8> */
[----:B------:R-:W0:Y:S01]  /*06c0*/  LDC.64 R12, c[0x0][0x3a0] ;  /* 0x0000e800ff0c7b82 */ /* 0x000e220000000a00 */
[----:B------:R-:W-:-:S04]  /*06d0*/  LEA R8, P1, R0, R8, 0x2 ;  /* 0x0000000800087211 */ /* 0x000fc800078210ff */
[----:B------:R-:W-:-:S05]  /*06e0*/  LEA.HI.X R9, R0, R9, R10, 0x2, P1 ;  /* 0x0000000900097211 */ /* 0x000fca00008f140a */
[----:B--2---:R-:W2:Y:S04]  /*06f0*/  LDG.E R15, desc[UR4][R8.64+0x8] ;  /* 0x00000804080f7981 */ /* 0x004ea8000c1e1900 */
[----:B0-----:R-:W2:Y:S01]  /*0700*/  LDG.E R10, desc[UR4][R12.64+0x4] ;  /* 0x000004040c0a7981 */ /* 0x001ea2000c1e1900 */
[----:B------:R-:W-:-:S04]  /*0710*/  IMAD.WIDE R16, R11, 0x4, R6 ;  /* 0x000000040b107825 */ /* 0x000fc800078e0206 */
[----:B--2---:R-:W-:Y:S01]  /*0720*/  FADD R10, R10, R15 ;  /* 0x0000000f0a0a7221 */ /* 0x004fe20000000000 */
[----:B------:R-:W-:-:S03]  /*0730*/  IMAD.IADD R15, R4, 0x1, R11 ;  /* 0x00000001040f7824 */ /* 0x000fc600078e020b */
[----:B------:R-:W-:Y:S01]  /*0740*/  FMUL R21, R10, 0.5 ;  /* 0x3f0000000a157820 */ /* 0x000fe20000400000 */
[----:B------:R-:W-:-:S04]  /*0750*/  IMAD.WIDE R6, R15, 0x4, R6 ;  /* 0x000000040f067825 */ /* 0x000fc800078e0206 */
        /* <DEDUP_REMOVED lines=10> */
[----:B--2---:R-:W-:-:S04]  /*0800*/  FADD R10, R10, R19 ;  /* 0x000000130a0a7221 */ /* 0x004fc80000000000 */
[----:B------:R-:W-:Y:S01]  /*0810*/  FMUL R25, R10, 0.5 ;  /* 0x3f0000000a197820 */ /* 0x000fe20000400000 */
[----:B------:R-:W-:-:S04]  /*0820*/  IMAD.WIDE R10, R15, 0x4, R8 ;  /* 0x000000040f0a7825 */ /* 0x000fc800078e0208 */
[----:B------:R3:W-:Y:S04]  /*0830*/  STG.E desc[UR4][R8.64+0x4], R25 ;  /* 0x0000041908007986 */ /* 0x0007e8000c101904 */
[----:B------:R-:W2:Y:S04]  /*0840*/  LDG.E R13, desc[UR4][R12.64+0x4] ;  /* 0x000004040c0d7981 */ /* 0x000ea8000c1e1900 */
[----:B------:R-:W2:Y:S02]  /*0850*/  LDG.E R14, desc[UR4][R10.64] ;  /* 0x000000040a0e7981 */ /* 0x000ea4000c1e1900 */
[----:B--2---:R-:W-:-:S04]  /*0860*/  FADD R14, R14, R13 ;  /* 0x0000000d0e0e7221 */ /* 0x004fc80000000000 */
[----:B-1----:R-:W-:-:S05]  /*0870*/  FMUL R7, R14, 0.5 ;  /* 0x3f0000000e077820 */ /* 0x002fca0000400000 */
[----:B------:R3:W-:Y:S02]  /*0880*/  STG.E desc[UR4][R10.64+0x4], R7 ;  /* 0x000004070a007986 */ /* 0x0007e4000c101904 */
.L_x_6:
[----:B------:R-:W-:Y:S05]  /*0890*/  BSYNC.RECONVERGENT B0 ;  /* 0x0000000000007941 */ /* 0x000fea0003800200 */
.L_x_5:
        /* <DEDUP_REMOVED lines=16> */
[----:B------:R-:W2:Y:S01]  /*09a0*/  LDG.E R19, desc[UR4][R18.64+0x8] ;  /* 0x0000080412137981 */ /* 0x000ea2000c1e1900 */
[----:B-1----:R-:W-:-:S04]  /*09b0*/  IMAD R9, R4, R0, RZ ;  /* 0x0000000004097224 */ /* 0x002fc800078e02ff */
[----:B------:R-:W-:Y:S01]  /*09c0*/  IMAD.WIDE R14, R9, 0x4, R12 ;  /* 0x00000004090e7825 */ /* 0x000fe200078e020c */
[----:B------:R-:W-:Y:S01]  /*09d0*/  ISETP.NE.AND P0, PT, R5, RZ, PT ;  /* 0x000000ff0500720c */ /* 0x000fe20003f05270 */
[----:B--2---:R0:W-:Y:S04]  /*09e0*/  STG.E desc[UR4][R12.64], R19 ;  /* 0x000000130c007986 */ /* 0x0041e8000c101904 */
[----:B------:R-:W2:Y:S01]  /*09f0*/  LDG.E R23, desc[UR4][R14.64] ;  /* 0x000000040e177981 */ /* 0x000ea2000c1e1900 */
[----:B------:R-:W-:-:S05]  /*0a00*/  IMAD.WIDE R16, R4, 0x4, R14 ;  /* 0x0000000404107825 */ /* 0x000fca00078e020e */
[----:B--2---:R0:W-:Y:S02]  /*0a10*/  STG.E desc[UR4][R16.64], R23 ;  /* 0x0000001710007986 */ /* 0x0041e4000c101904 */
        /* <DEDUP_REMOVED lines=11> */
[----:B------:R-:W-:Y:S04]  /*0ad0*/  STG.E desc[UR4][R10.64], R15 ;  /* 0x0000000f0a007986 */ /* 0x000fe8000c101904 */
        /* <DEDUP_REMOVED lines=8> */
[----:B------:R-:W-:-:S04]  /*0b60*/  IMAD.WIDE R8, R9, 0x4, R6 ;  /* 0x0000000409087825 */ /* 0x000fc800078e0206 */
[----:B------:R-:W-:-:S04]  /*0b70*/  IMAD.WIDE R4, R21, 0x4, R6 ;  /* 0x0000000415047825 */ /* 0x000fc800078e0206 */
[----:B--2---:R-:W-:-:S04]  /*0b80*/  FADD R0, R0, R13 ;  /* 0x0000000d00007221 */ /* 0x004fc80000000000 */
[----:B------:R-:W-:-:S05]  /*0b90*/  FMUL R19, R0, 0.5 ;  /* 0x3f00000000137820 */ /* 0x000fca0000400000 */
[----:B------:R-:W-:Y:S04]  /*0ba0*/  STG.E desc[UR4][R6.64+0x4], R19 ;  /* 0x0000041306007986 */ /* 0x000fe8000c101904 */
[----:B------:R-:W2:Y:S04]  /*0bb0*/  LDG.E R9, desc[UR4][R8.64+0x4] ;  /* 0x0000040408097981 */ /* 0x000ea8000c1e1900 */
[----:B------:R-:W2:Y:S02]  /*0bc0*/  LDG.E R0, desc[UR4][R4.64] ;  /* 0x0000000404007981 */ /* 0x000ea4000c1e1900 */
[----:B--2---:R-:W-:-:S04]  /*0bd0*/  FADD R0, R0, R9 ;  /* 0x0000000900007221 */ /* 0x004fc80000000000 */
[----:B0-----:R-:W-:-:S05]  /*0be0*/  FMUL R3, R0, 0.5 ;  /* 0x3f00000000037820 */ /* 0x001fca0000400000 */
[----:B------:R-:W-:Y:S01]  /*0bf0*/  STG.E desc[UR4][R4.64+0x4], R3 ;  /* 0x0000040304007986 */ /* 0x000fe2000c101904 */
[----:B------:R-:W-:Y:S05]  /*0c00*/  EXIT ;  /* 0x000000000000794d */ /* 0x000fea0003800000 */
        .weak           $__internal_0_$__cuda_sm3x_div_rn_noftz_f32_slowpath
        .type           $__internal_0_$__cuda_sm3x_div_rn_noftz_f32_slowpath,@function
        .size           $__internal_0_$__cuda_sm3x_div_rn_noftz_f32_slowpath,(.L_x_42 - $__internal_0_$__cuda_sm3x_div_rn_noftz_f32_slowpath)
$__internal_0_$__cuda_sm3x_div_rn_noftz_f32_slowpath:
[----:B------:R-:W-:Y:S01]  /*0c10*/  SHF.R.U32.HI R6, RZ, 0x17, R15 ;  /* 0x00000017ff067819 */ /* 0x000fe2000001160f */
[----:B------:R-:W-:Y:S01]  /*0c20*/  BSSY.RECONVERGENT B1, `(.L_x_7) ;  /* 0x0000064000017945 */ /* 0x000fe20003800200 */
[--C-:B------:R-:W-:Y:S01]  /*0c30*/  SHF.R.U32.HI R3, RZ, 0x17, R0.reuse ;  /* 0x00000017ff037819 */ /* 0x100fe20000011600 */
[----:B------:R-:W-:Y:S01]  /*0c40*/  IMAD.MOV.U32 R8, RZ, RZ, R0 ;  /* 0x000000ffff087224 */ /* 0x000fe200078e0000 */
[----:B------:R-:W-:Y:S02]  /*0c50*/  LOP3.LUT R7, R6, 0xff, RZ, 0xc0, !PT ;  /* 0x000000ff06077812 */ /* 0x000fe400078ec0ff */
[----:B------:R-:W-:-:S03]  /*0c60*/  LOP3.LUT R12, R3, 0xff, RZ, 0xc0, !PT ;  /* 0x000000ff030c7812 */ /* 0x000fc600078ec0ff */
[----:B------:R-:W-:Y:S01]  /*0c70*/  VIADD R10, R7, 0xffffffff ;  /* 0xffffffff070a7836 */ /* 0x000fe20000000000 */
[----:B------:R-:W-:-:S04]  /*0c80*/  IADD3 R11, PT, PT, R12, -0x1, RZ ;  /* 0xffffffff0c0b7810 */ /* 0x000fc80007ffe0ff */
[----:B------:R-:W-:-:S04]  /*0c90*/  ISETP.GT.U32.AND P0, PT, R10, 0xfd, PT ;  /* 0x000000fd0a00780c */ /* 0x000fc80003f04070 */
[----:B------:R-:W-:-:S13]  /*0ca0*/  ISETP.GT.U32.OR P0, PT, R11, 0xfd, P0 ;  /* 0x000000fd0b00780c */ /* 0x000fda0000704470 */
[----:B------:R-:W-:Y:S01]  /*0cb0*/  @!P0 MOV R6, RZ ;  /* 0x000000ff00068202 */ /* 0x000fe20000000f00 */
[----:B------:R-:W-:Y:S06]  /*0cc0*/  @!P0 BRA `(.L_x_8) ;  /* 0x0000000000608947 */ /* 0x000fec0003800000 */
[----:B------:R-:W-:Y:S01]  /*0cd0*/  FSETP.GTU.FTZ.AND P0, PT, |R0|, +INF , PT ;  /* 0x7f8000000000780b */ /* 0x000fe20003f1c200 */
[----:B------:R-:W-:Y:S01]  /*0ce0*/  IMAD.MOV.U32 R3, RZ, RZ, R15 ;  /* 0x000000ffff037224 */ /* 0x000fe200078e000f */
[----:B------:R-:W-:-:S04]  /*0cf0*/  FSETP.GTU.FTZ.AND P1, PT, |R15|, +INF , PT ;  /* 0x7f8000000f00780b */ /* 0x000fc80003f3c200 */
[----:B------:R-:W-:-:S13]  /*0d00*/  PLOP3.LUT P0, PT, P0, P1, PT, 0xf8, 0x8f ;  /* 0x00000000008f781c */ /* 0x000fda0000703f70 */
[----:B------:R-:W-:Y:S05]  /*0d10*/  @P0 BRA `(.L_x_9) ;  /* 0x00000004004c0947 */ /* 0x000fea0003800000 */
[----:B------:R-:W-:-:S13]  /*0d20*/  LOP3.LUT P0, RZ, R15, 0x7fffffff, R8, 0xc8, !PT ;  /* 0x7fffffff0fff7812 */ /* 0x000fda000780c808 */
[----:B------:R-:W-:Y:S05]  /*0d30*/  @!P0 BRA `(.L_x_10) ;  /* 0x00000004003c8947 */ /* 0x000fea0003800000 */
[C---:B------:R-:W-:Y:S02]  /*0d40*/  FSETP.NEU.FTZ.AND P2, PT, |R0|.reuse, +INF , PT ;  /* 0x7f8000000000780b */ /* 0x040fe40003f5d200 */
[----:B------:R-:W-:Y:S02]  /*0d50*/  FSETP.NEU.FTZ.AND P1, PT, |R3|, +INF , PT ;  /* 0x7f8000000300780b */ /* 0x000fe40003f3d200 */
[----:B------:R-:W-:-:S11]  /*0d60*/  FSETP.NEU.FTZ.AND P0, PT, |R0|, +INF , PT ;  /* 0x7f8000000000780b */ /* 0x000fd60003f1d200 */
[----:B------:R-:W-:Y:S05]  /*0d70*/  @!P1 BRA !P2, `(.L_x_10) ;  /* 0x00000004002c9947 */ /* 0x000fea0005000000 */
[----:B------:R-:W-:-:S04]  /*0d80*/  LOP3.LUT P2, RZ, R8, 0x7fffffff, RZ, 0xc0, !PT ;  /* 0x7fffffff08ff7812 */ /* 0x000fc8000784c0ff */
[----:B------:R-:W-:-:S13]  /*0d90*/  PLOP3.LUT P1, PT, P1, P2, PT, 0x2f, 0xf2 ;  /* 0x0000000000f2781c */ /* 0x000fda0000f24577 */
[----:B------:R-:W-:Y:S05]  /*0da0*/  @P1 BRA `(.L_x_11) ;  /* 0x0000000400181947 */ /* 0x000fea0003800000 */
[----:B------:R-:W-:-:S04]  /*0db0*/  LOP3.LUT P1, RZ, R15, 0x7fffffff, RZ, 0xc0, !PT ;  /* 0x7fffffff0fff7812 */ /* 0x000fc8000782c0ff */
[----:B------:R-:W-:-:S13]  /*0dc0*/  PLOP3.LUT P0, PT, P0, P1, PT, 0x2f, 0xf2 ;  /* 0x0000000000f2781c */ /* 0x000fda0000702577 */
[----:B------:R-:W-:Y:S05]  /*0dd0*/  @P0 BRA `(.L_x_12) ;  /* 0x0000000400000947 */ /* 0x000fea0003800000 */
[----:B------:R-:W-:Y:S02]  /*0de0*/  ISETP.GE.AND P0, PT, R11, RZ, PT ;  /* 0x000000ff0b00720c */ /* 0x000fe40003f06270 */
[----:B------:R-:W-:-:S11]  /*0df0*/  ISETP.GE.AND P1, PT, R10, RZ, PT ;  /* 0x000000ff0a00720c */ /* 0x000fd60003f26270 */
[----:B------:R-:W-:Y:S01]  /*0e00*/  @P0 MOV R6, RZ ;  /* 0x000000ff00060202 */ /* 0x000fe20000000f00 */
[----:B------:R-:W-:Y:S02]  /*0e10*/  @!P0 IMAD.MOV.U32 R6, RZ, RZ, -0x40 ;  /* 0xffffffc0ff068424 */ /* 0x000fe400078e00ff */
[----:B------:R-:W-:Y:S01]  /*0e20*/  @!P0 FFMA R8, R0, 1.84467440737095516160e+19, RZ ;  /* 0x5f80000000088823 */ /* 0x000fe200000000ff */
[----:B------:R-:W-:Y:S02]  /*0e30*/  @!P1 FFMA R15, R3, 1.84467440737095516160e+19, RZ ;  /* 0x5f800000030f9823 */ /* 0x000fe400000000ff */
[----:B------:R-:W-:-:S07]  /*0e40*/  @!P1 IADD3 R6, PT, PT, R6, 0x40, RZ ;  /* 0x0000004006069810 */ /* 0x000fce0007ffe0ff */
.L_x_8:
[----:B------:R-:W-:Y:S01]  /*0e50*/  LEA R0, R7, 0xc0800000, 0x17 ;  /* 0xc080000007007811 */ /* 0x000fe200078eb8ff */
[----:B------:R-:W-:Y:S01]  /*0e60*/  BSSY.RECONVERGENT B2, `(.L_x_13) ;  /* 0x0000036000027945 */ /* 0x000fe20003800200 */
[----:B------:R-:W-:-:S03]  /*0e70*/  IADD3 R3, PT, PT, R12, -0x7f, RZ ;  /* 0xffffff810c037810 */ /* 0x000fc60007ffe0ff */
[----:B------:R-:W-:Y:S01]  /*0e80*/  IMAD.IADD R15, R15, 0x1, -R0 ;  /* 0x000000010f0f7824 */ /* 0x000fe200078e0a00 */
[C---:B------:R-:W-:Y:S01]  /*0e90*/  IADD3 R7, PT, PT, R3.reuse, 0x7f, -R7 ;  /* 0x0000007f03077810 */ /* 0x040fe20007ffe807 */
[----:B------:R-:W-:Y:S02]  /*0ea0*/  IMAD R0, R3, -0x800000, R8 ;  /* 0xff80000003007824 */ /* 0x000fe400078e0208 */
[----:B------:R-:W0:Y:S01]  /*0eb0*/  MUFU.RCP R10, R15 ;  /* 0x0000000f000a7308 */ /* 0x000e220000001000 */
[----:B------:R-:W-:Y:S01]  /*0ec0*/  FADD.FTZ R11, -R15, -RZ ;  /* 0x800000ff0f0b7221 */ /* 0x000fe20000010100 */
[----:B------:R-:W-:-:S03]  /*0ed0*/  IMAD.IADD R7, R7, 0x1, R6 ;  /* 0x0000000107077824 */ /* 0x000fc600078e0206 */
[----:B0-----:R-:W-:-:S04]  /*0ee0*/  FFMA R13, R10, R11, 1 ;  /* 0x3f8000000a0d7423 */ /* 0x001fc8000000000b */
[----:B------:R-:W-:-:S04]  /*0ef0*/  FFMA R17, R10, R13, R10 ;  /* 0x0000000d0a117223 */ /* 0x000fc8000000000a */
[----:B------:R-:W-:-:S04]  /*0f00*/  FFMA R8, R0, R17, RZ ;  /* 0x0000001100087223 */ /* 0x000fc800000000ff */
[----:B------:R-:W-:-:S04]  /*0f10*/  FFMA R13, R11, R8, R0 ;  /* 0x000000080b0d7223 */ /* 0x000fc80000000000 */
[----:B------:R-:W-:-:S04]  /*0f20*/  FFMA R8, R17, R13, R8 ;  /* 0x0000000d11087223 */ /* 0x000fc80000000008 */
[----:B------:R-:W-:-:S04]  /*0f30*/  FFMA R11, R11, R8, R0 ;  /* 0x000000080b0b7223 */ /* 0x000fc80000000000 */
[----:B------:R-:W-:-:S05]  /*0f40*/  FFMA R0, R17, R11, R8 ;  /* 0x0000000b11007223 */ /* 0x000fca0000000008 */
[----:B------:R-:W-:-:S04]  /*0f50*/  SHF.R.U32.HI R3, RZ, 0x17, R0 ;  /* 0x00000017ff037819 */ /* 0x000fc80000011600 */
[----:B------:R-:W-:-:S04]  /*0f60*/  LOP3.LUT R3, R3, 0xff, RZ, 0xc0, !PT ;  /* 0x000000ff03037812 */ /* 0x000fc800078ec0ff */
[----:B------:R-:W-:-:S05]  /*0f70*/  IADD3 R10, PT, PT, R3, R7, RZ ;  /* 0x00000007030a7210 */ /* 0x000fca0007ffe0ff */
[----:B------:R-:W-:-:S05]  /*0f80*/  VIADD R3, R10, 0xffffffff ;  /* 0xffffffff0a037836 */ /* 0x000fca0000000000 */
[----:B------:R-:W-:-:S13]  /*0f90*/  ISETP.GE.U32.AND P0, PT, R3, 0xfe, PT ;  /* 0x000000fe0300780c */ /* 0x000fda0003f06070 */
[----:B------:R-:W-:Y:S05]  /*0fa0*/  @!P0 BRA `(.L_x_14) ;  /* 0x0000000000808947 */ /* 0x000fea0003800000 */
[----:B------:R-:W-:-:S13]  /*0fb0*/  ISETP.GT.AND P0, PT, R10, 0xfe, PT ;  /* 0x000000fe0a00780c */ /* 0x000fda0003f04270 */
[----:B------:R-:W-:Y:S05]  /*0fc0*/  @P0 BRA `(.L_x_15) ;  /* 0x00000000006c0947 */ /* 0x000fea0003800000 */
[----:B------:R-:W-:-:S13]  /*0fd0*/  ISETP.GE.AND P0, PT, R10, 0x1, PT ;  /* 0x000000010a00780c */ /* 0x000fda0003f06270 */
[----:B------:R-:W-:Y:S05]  /*0fe0*/  @P0 BRA `(.L_x_16) ;  /* 0x0000000000740947 */ /* 0x000fea0003800000 */
[----:B------:R-:W-:Y:S02]  /*0ff0*/  ISETP.GE.AND P0, PT, R10, -0x18, PT ;  /* 0xffffffe80a00780c */ /* 0x000fe40003f06270 */
[----:B------:R-:W-:-:S11]  /*1000*/  LOP3.LUT R0, R0, 0x80000000, RZ, 0xc0, !PT ;  /* 0x8000000000007812 */ /* 0x000fd600078ec0ff */
[----:B------:R-:W-:Y:S05]  /*1010*/  @!P0 BRA `(.L_x_16) ;  /* 0x0000000000688947 */ /* 0x000fea0003800000 */
[CCC-:B------:R-:W-:Y:S01]  /*1020*/  FFMA.RZ R3, R17.reuse, R11.reuse, R8.reuse ;  /* 0x0000000b11037223 */ /* 0x1c0fe2000000c008 */
[-CC-:B------:R-:W-:Y:S01]  /*1030*/  FFMA.RM R6, R17, R11.reuse, R8.reuse ;  /* 0x0000000b11067223 */ /* 0x180fe20000004008 */
[C---:B------:R-:W-:Y:S02]  /*1040*/  ISETP.NE.AND P2, PT, R10.reuse, RZ, PT ;  /* 0x000000ff0a00720c */ /* 0x040fe40003f45270 */
[C---:B------:R-:W-:Y:S02]  /*1050*/  ISETP.NE.AND P1, PT, R10.reuse, RZ, PT ;  /* 0x000000ff0a00720c */ /* 0x040fe40003f25270 */
[----:B------:R-:W-:Y:S01]  /*1060*/  LOP3.LUT R7, R3, 0x7fffff, RZ, 0xc0, !PT ;  /* 0x007fffff03077812 */ /* 0x000fe200078ec0ff */
[----:B------:R-:W-:Y:S01]  /*1070*/  FFMA.RP R3, R17, R11, R8 ;  /* 0x0000000b11037223 */ /* 0x000fe20000008008 */
[----:B------:R-:W-:Y:S01]  /*1080*/  IADD3 R8, PT, PT, R10, 0x20, RZ ;  /* 0x000000200a087810 */ /* 0x000fe20007ffe0ff */
[----:B------:R-:W-:Y:S01]  /*1090*/  IMAD.MOV R10, RZ, RZ, -R10 ;  /* 0x000000ffff0a7224 */ /* 0x000fe200078e0a0a */
[----:B------:R-:W-:-:S02]  /*10a0*/  LOP3.LUT R7, R7, 0x800000, RZ, 0xfc, !PT ;  /* 0x0080000007077812 */ /* 0x000fc400078efcff */
[----:B------:R-:W-:Y:S02]  /*10b0*/  FSETP.NEU.FTZ.AND P0, PT, R3, R6, PT ;  /* 0x000000060300720b */ /* 0x000fe40003f1d000 */
[----:B------:R-:W-:Y:S02]  /*10c0*/  SHF.L.U32 R8, R7, R8, RZ ;  /* 0x0000000807087219 */ /* 0x000fe400000006ff */
[----:B------:R-:W-:Y:S02]  /*10d0*/  SEL R6, R10, RZ, P2 ;  /* 0x000000ff0a067207 */ /* 0x000fe40001000000 */
[----:B------:R-:W-:Y:S02]  /*10e0*/  ISETP.NE.AND P1, PT, R8, RZ, P1 ;  /* 0x000000ff0800720c */ /* 0x000fe40000f25270 */
[----:B------:R-:W-:Y:S02]  /*10f0*/  SHF.R.U32.HI R6, RZ, R6, R7 ;  /* 0x00000006ff067219 */ /* 0x000fe40000011607 */
[----:B------:R-:W-:-:S02]  /*1100*/  PLOP3.LUT P0, PT, P0, P1, PT, 0xf8, 0x8f ;  /* 0x00000000008f781c */ /* 0x000fc40000703f70 */
[----:B------:R-:W-:Y:S02]  /*1110*/  SHF.R.U32.HI R8, RZ, 0x1, R6 ;  /* 0x00000001ff087819 */ /* 0x000fe40000011606 */
[----:B------:R-:W-:-:S04]  /*1120*/  SEL R3, RZ, 0x1, !P0 ;  /* 0x00000001ff037807 */ /* 0x000fc80004000000 */
[----:B------:R-:W-:-:S04]  /*1130*/  LOP3.LUT R3, R3, 0x1, R8, 0xf8, !PT ;  /* 0x0000000103037812 */ /* 0x000fc800078ef808 */
[----:B------:R-:W-:-:S04]  /*1140*/  LOP3.LUT R3, R3, R6, RZ, 0xc0, !PT ;  /* 0x0000000603037212 */ /* 0x000fc800078ec0ff */
[----:B------:R-:W-:-:S04]  /*1150*/  IADD3 R3, PT, PT, R8, R3, RZ ;  /* 0x0000000308037210 */ /* 0x000fc80007ffe0ff */
[----:B------:R-:W-:Y:S01]  /*1160*/  LOP3.LUT R0, R3, R0, RZ, 0xfc, !PT ;  /* 0x0000000003007212 */ /* 0x000fe200078efcff */
[----:B------:R-:W-:Y:S06]  /*1170*/  BRA `(.L_x_16) ;  /* 0x0000000000107947 */ /* 0x000fec0003800000 */
.L_x_15:
[----:B------:R-:W-:-:S04]  /*1180*/  LOP3.LUT R0, R0, 0x80000000, RZ, 0xc0, !PT ;  /* 0x8000000000007812 */ /* 0x000fc800078ec0ff */
[----:B------:R-:W-:Y:S01]  /*1190*/  LOP3.LUT R0, R0, 0x7f800000, RZ, 0xfc, !PT ;  /* 0x7f80000000007812 */ /* 0x000fe200078efcff */
[----:B------:R-:W-:Y:S06]  /*11a0*/  BRA `(.L_x_16) ;  /* 0x0000000000047947 */ /* 0x000fec0003800000 */
.L_x_14:
[----:B------:R-:W-:-:S07]  /*11b0*/  IMAD R0, R7, 0x800000, R0 ;  /* 0x0080000007007824 */ /* 0x000fce00078e0200 */
.L_x_16:
[----:B------:R-:W-:Y:S05]  /*11c0*/  BSYNC.RECONVERGENT B2 ;  /* 0x0000000000027941 */ /* 0x000fea0003800200 */
.L_x_13:
[----:B------:R-:W-:Y:S05]  /*11d0*/  BRA `(.L_x_17) ;  /* 0x0000000000207947 */ /* 0x000fea0003800000 */
.L_x_12:
[----:B------:R-:W-:-:S04]  /*11e0*/  LOP3.LUT R0, R15, 0x80000000, R8, 0x48, !PT ;  /* 0x800000000f007812 */ /* 0x000fc800078e4808 */
[----:B------:R-:W-:Y:S01]  /*11f0*/  LOP3.LUT R0, R0, 0x7f800000, RZ, 0xfc, !PT ;  /* 0x7f80000000007812 */ /* 0x000fe200078efcff */
[----:B------:R-:W-:Y:S06]  /*1200*/  BRA `(.L_x_17) ;  /* 0x0000000000147947 */ /* 0x000fec0003800000 */
.L_x_11:
[----:B------:R-:W-:Y:S01]  /*1210*/  LOP3.LUT R0, R15, 0x80000000, R8, 0x48, !PT ;  /* 0x800000000f007812 */ /* 0x000fe200078e4808 */
[----:B------:R-:W-:Y:S06]  /*1220*/  BRA `(.L_x_17) ;  /* 0x00000000000c7947 */ /* 0x000fec0003800000 */
.L_x_10:
[----:B------:R-:W0:Y:S01]  /*1230*/  MUFU.RSQ R0, -QNAN ;  /* 0xffc0000000007908 */ /* 0x000e220000001400 */
[----:B------:R-:W-:Y:S05]  /*1240*/  BRA `(.L_x_17) ;  /* 0x0000000000047947 */ /* 0x000fea0003800000 */
.L_x_9:
[----:B------:R-:W-:-:S07]  /*1250*/  FADD.FTZ R0, R0, R3 ;  /* 0x0000000300007221 */ /* 0x000fce0000010000 */
.L_x_17:
[----:B------:R-:W-:Y:S05]  /*1260*/  BSYNC.RECONVERGENT B1 ;  /* 0x0000000000017941 */ /* 0x000fea0003800200 */
.L_x_7:
[----:B------:R-:W-:-:S04]  /*1270*/  HFMA2 R3, -RZ, RZ, 0, 0 ;  /* 0x00000000ff037431 */ /* 0x000fc800000001ff */
[----:B0-----:R-:W-:Y:S05]  /*1280*/  RET.REL.NODEC R2 `(_Z8project1iPfS_S_S_) ;  /* 0xffffffec025c7950 */ /* 0x001fea0003c3ffff */
.L_x_18:
        /* <DEDUP_REMOVED lines=15> */
.L_x_42:


//--------------------- .text._Z6advectiiPfS_S_S_f --------------------------
	.section	.text._Z6advectiiPfS_S_S_f,"ax",@progbits
	.align	128
        .global         _Z6advectiiPfS_S_S_f
        .type           _Z6advectiiPfS_S_S_f,@function
        .size           _Z6advectiiPfS_S_S_f,(.L_x_46 - _Z6advectiiPfS_S_S_f)
        .other          _Z6advectiiPfS_S_S_f,@"STO_CUDA_ENTRY STV_DEFAULT"
_Z6advectiiPfS_S_S_f:
.text._Z6advectiiPfS_S_S_f:
[----:B------:R-:W-:Y:S01]  /*0000*/  LDC R1, c[0x0][0x37c] ;  /* 0x0000df00ff017b82 */ /* 0x000fe20000000800 */
[----:B------:R-:W0:Y:S07]  /*0010*/  S2R R2, SR_TID.X ;  /* 0x0000000000027919 */ /* 0x000e2e0000002100 */
[----:B------:R-:W1:Y:S08]  /*0020*/  LDC R0, c[0x0][0x380] ;  /* 0x0000e000ff007b82 */ /* 0x000e700000000800 */
[----:B------:R-:W0:Y:S08]  /*0030*/  S2UR UR4, SR_CTAID.X ;  /* 0x00000000000479c3 */ /* 0x000e300000002500 */
[----:B------:R-:W0:Y:S01]  /*0040*/  LDC R7, c[0x0][0x360] ;  /* 0x0000d800ff077b82 */ /* 0x000e220000000800 */
[----:B-1----:R-:W-:-:S05]  /*0050*/  IADD3 R5, PT, PT, R0, 0x2, RZ ;  /* 0x0000000200057810 */ /* 0x002fca0007ffe0ff */
[----:B------:R-:W-:Y:S02]  /*0060*/  IMAD R4, R5, R5, RZ ;  /* 0x0000000505047224 */ /* 0x000fe400078e02ff */
[----:B0-----:R-:W-:-:S05]  /*0070*/  IMAD R7, R7, UR4, R2 ;  /* 0x0000000407077c24 */ /* 0x001fca000f8e0202 */
[----:B------:R-:W-:-:S13]  /*0080*/  ISETP.GT.AND P0, PT, R7, R4, PT ;  /* 0x000000040700720c */ /* 0x000fda0003f04270 */
[----:B------:R-:W-:Y:S05]  /*0090*/  @P0 EXIT ;  /* 0x000000000000094d */ /* 0x000fea0003800000 */
[----:B------:R-:W-:Y:S01]  /*00a0*/  IABS R9, R0 ;  /* 0x0000000000097213 */ /* 0x000fe20000000000 */
[----:B------:R-:W0:Y:S03]  /*00b0*/  LDCU.64 UR4, c[0x0][0x358] ;  /* 0x00006b00ff0477ac */ /* 0x000e260008000a00 */
[----:B------:R-:W1:Y:S01]  /*00c0*/  I2F.RP R6, R9 ;  /* 0x0000000900067306 */ /* 0x000e620000209400 */
[----:B------:R-:W2:Y:S07]  /*00d0*/  LDCU UR6, c[0x0][0x3a8] ;  /* 0x00007500ff0677ac */ /* 0x000eae0008000800 */
[----:B-1----:R-:W1:Y:S02]  /*00e0*/  MUFU.RCP R6, R6 ;  /* 0x0000000600067308 */ /* 0x002e640000001000 */
[----:B-1----:R-:W-:-:S06]  /*00f0*/  IADD3 R2, PT, PT, R6, 0xffffffe, RZ ;  /* 0x0ffffffe06027810 */ /* 0x002fcc0007ffe0ff */
[----:B------:R1:W3:Y:S02]  /*0100*/  F2I.FTZ.U32.TRUNC.NTZ R3, R2 ;  /* 0x0000000200037305 */ /* 0x0002e4000021f000 */
[----:B-1----:R-:W-:Y:S01]  /*0110*/  HFMA2 R2, -RZ, RZ, 0, 0 ;  /* 0x00000000ff027431 */ /* 0x002fe200000001ff */
[----:B---3--:R-:W-:-:S05]  /*0120*/  IADD3 R8, PT, PT, RZ, -R3, RZ ;  /* 0x80000003ff087210 */ /* 0x008fca0007ffe0ff */
[----:B------:R-:W-:Y:S01]  /*0130*/  IMAD R11, R8, R9, RZ ;  /* 0x00000009080b7224 */ /* 0x000fe200078e02ff */
[----:B------:R-:W-:-:S03]  /*0140*/  IABS R8, R7 ;  /* 0x0000000700087213 */ /* 0x000fc60000000000 */
[----:B------:R-:W-:Y:S01]  /*0150*/  IMAD.HI.U32 R3, R3, R11, R2 ;  /* 0x0000000b03037227 */ /* 0x000fe200078e0002 */
[----:B------:R-:W-:Y:S01]  /*0160*/  LOP3.LUT R2, R7, R0, RZ, 0x3c, !PT ;  /* 0x0000000007027212 */ /* 0x000fe200078e3cff */
[----:B------:R-:W1:Y:S03]  /*0170*/  LDC.64 R10, c[0x0][0x3a0] ;  /* 0x0000e800ff0a7b82 */ /* 0x000e660000000a00 */
        /* <DEDUP_REMOVED lines=8> */
[----:B------:R-:W-:-:S11]  /*0200*/  ISETP.NE.AND P2, PT, R0, RZ, PT ;  /* 0x000000ff0000720c */ /* 0x000fd60003f45270 */
[----:B------:R-:W-:-:S04]  /*0210*/  @P0 IADD3 R3, PT, PT, R3, 0x1, RZ ;  /* 0x0000000103030810 */ /* 0x000fc80007ffe0ff */
[----:B------:R-:W-:Y:S02]  /*0220*/  MOV R6, R3 ;  /* 0x0000000300067202 */ /* 0x000fe40000000f00 */
[----:B------:R-:W3:Y:S02]  /*0230*/  LDC.64 R2, c[0x0][0x398] ;  /* 0x0000e600ff027b82 */ /* 0x000ee40000000a00 */
[----:B------:R-:W-:Y:S02]  /*0240*/  @!P1 IADD3 R6, PT, PT, -R6, RZ, RZ ;  /* 0x000000ff06069210 */ /* 0x000fe40007ffe1ff */
[----:B------:R-:W-:-:S04]  /*0250*/  @!P2 LOP3.LUT R6, RZ, R0, RZ, 0x33, !PT ;  /* 0x00000000ff06a212 */ /* 0x000fc800078e33ff */
[----:B------:R-:W-:-:S05]  /*0260*/  IADD3 R8, PT, PT, -R6, RZ, RZ ;  /* 0x000000ff06087210 */ /* 0x000fca0007ffe1ff */
[----:B------:R-:W-:-:S04]  /*0270*/  IMAD R8, R0, R8, R7 ;  /* 0x0000000800087224 */ /* 0x000fc800078e0207 */
[----:B------:R-:W-:-:S04]  /*0280*/  IMAD R9, R5, R6, R8 ;  /* 0x0000000605097224 */ /* 0x000fc800078e0208 */
[----:B---3--:R-:W-:-:S04]  /*0290*/  IMAD.WIDE R2, R9, 0x4, R2 ;  /* 0x0000000409027825 */ /* 0x008fc800078e0202 */
[----:B-1----:R-:W-:Y:S02]  /*02a0*/  IMAD.WIDE R10, R9, 0x4, R10 ;  /* 0x00000004090a7825 */ /* 0x002fe400078e020a */
[----:B0-----:R-:W3:Y:S04]  /*02b0*/  LDG.E R2, desc[UR4][R2.64] ;  /* 0x0000000402027981 */ /* 0x001ee8000c1e1900 */
[----:B------:R-:W4:Y:S01]  /*02c0*/  LDG.E R10, desc[UR4][R10.64] ;  /* 0x000000040a0a7981 */ /* 0x000f22000c1e1900 */
[----:B------:R-:W-:Y:S02]  /*02d0*/  I2FP.F32.S32 R12, R0 ;  /* 0x00000000000c7245 */ /* 0x000fe40000201400 */
[----:B------:R-:W-:Y:S02]  /*02e0*/  I2FP.F32.S32 R13, R8 ;  /* 0x00000008000d7245 */ /* 0x000fe40000201400 */
[----:B------:R-:W-:Y:S01]  /*02f0*/  I2FP.F32.S32 R15, R6 ;  /* 0x00000006000f7245 */ /* 0x000fe20000201400 */
[C---:B--2---:R-:W-:Y:S01]  /*0300*/  FMUL R8, R12.reuse, UR6 ;  /* 0x000000060c087c20 */ /* 0x044fe20008400000 */
[----:B------:R-:W-:-:S03]  /*0310*/  FADD R12, R12, 0.5 ;  /* 0x3f0000000c0c7421 */ /* 0x000fc60000000000 */
[C---:B---3--:R-:W-:Y:S01]  /*0320*/  FFMA R13, -R8.reuse, R2, R13 ;  /* 0x00000002080d7223 */ /* 0x048fe2000000010d */
[----:B----4-:R-:W-:-:S04]  /*0330*/  FFMA R15, -R8, R10, R15 ;  /* 0x0000000a080f7223 */ /* 0x010fc8000000010f */
[----:B------:R-:W-:Y:S01]  /*0340*/  FMNMX.NAN R13, R13, 0.5, !PT ;  /* 0x3f0000000d0d7809 */ /* 0x000fe20007820000 */
[----:B------:R-:W0:Y:S03]  /*0350*/  LDC.64 R10, c[0x0][0x390] ;  /* 0x0000e400ff0a7b82 */ /* 0x000e260000000a00 */
[-C--:B------:R-:W-:Y:S02]  /*0360*/  FSETP.GT.AND P0, PT, R13, R12.reuse, PT ;  /* 0x0000000c0d00720b */ /* 0x080fe40003f04000 */
[----:B------:R-:W-:Y:S02]  /*0370*/  FMNMX.NAN R15, R15, 0.5, !PT ;  /* 0x3f0000000f0f7809 */ /* 0x000fe40007820000 */
[----:B------:R-:W-:Y:S02]  /*0380*/  FSEL R6, R12, R13, P0 ;  /* 0x0000000d0c067208 */ /* 0x000fe40000000000 */
[----:B------:R-:W-:-:S02]  /*0390*/  FSETP.GT.AND P0, PT, R15, R12, PT ;  /* 0x0000000c0f00720b */ /* 0x000fc40003f04000 */
[----:B------:R-:W-:Y:S02]  /*03a0*/  F2I.TRUNC.NTZ R8, R6 ;  /* 0x0000000600087305 */ /* 0x000fe4000020f100 */
[----:B------:R-:W-:-:S06]  /*03b0*/  FSEL R15, R12, R15, P0 ;  /* 0x0000000f0c0f7208 */ /* 0x000fcc0000000000 */
[----:B------:R-:W1:Y:S02]  /*03c0*/  F2I.TRUNC.NTZ R2, R15 ;  /* 0x0000000f00027305 */ /* 0x000e64000020f100 */
[----:B-1----:R-:W-:-:S04]  /*03d0*/  IMAD R3, R5, R2, R8 ;  /* 0x0000000205037224 */ /* 0x002fc800078e0208 */
[----:B0-----:R-:W-:-:S05]  /*03e0*/  IMAD.WIDE R10, R3, 0x4, R10 ;  /* 0x00000004030a7825 */ /* 0x001fca00078e020a */
[----:B------:R-:W2:Y:S01]  /*03f0*/  LDG.E R19, desc[UR4][R10.64+0x4] ;  /* 0x000004040a137981 */ /* 0x000ea2000c1e1900 */
[----:B------:R-:W-:-:S03]  /*0400*/  IMAD.WIDE R12, R5, 0x4, R10 ;  /* 0x00000004050c7825 */ /* 0x000fc600078e020a */
[----:B------:R-:W3:Y:S04]  /*0410*/  LDG.E R17, desc[UR4][R10.64] ;  /* 0x000000040a117981 */ /* 0x000ee8000c1e1900 */
[----:B------:R-:W4:Y:S04]  /*0420*/  LDG.E R20, desc[UR4][R12.64+0x4] ;  /* 0x000004040c147981 */ /* 0x000f28000c1e1900 */
[----:B------:R-:W5:Y:S01]  /*0430*/  LDG.E R18, desc[UR4][R12.64] ;  /* 0x000000040c127981 */ /* 0x000f62000c1e1900 */
[----:B------:R-:W-:Y:S02]  /*0440*/  I2FP.F32.S32 R14, R2 ;  /* 0x00000002000e7245 */ /* 0x000fe40000201400 */
[----:B------:R-:W0:Y:S03]  /*0450*/  LDC.64 R2, c[0x0][0x388] ;  /* 0x0000e200ff027b82 */ /* 0x000e260000000a00 */
[----:B------:R-:W-:Y:S01]  /*0460*/  FADD R14, R15, -R14 ;  /* 0x8000000e0f0e7221 */ /* 0x000fe20000000000 */
[----:B------:R-:W-:-:S03]  /*0470*/  I2FP.F32.S32 R15, R8 ;  /* 0x00000008000f7245 */ /* 0x000fc60000201400 */
[----:B------:R-:W-:Y:S02]  /*0480*/  FADD R16, -R14, 1 ;  /* 0x3f8000000e107421 */ /* 0x000fe40000000100 */
[----:B------:R-:W-:Y:S01]  /*0490*/  FADD R15, R6, -R15 ;  /* 0x8000000f060f7221 */ /* 0x000fe20000000000 */
[----:B0-----:R-:W-:Y:S01]  /*04a0*/  IMAD.WIDE R8, R9, 0x4, R2 ;  /* 0x0000000409087825 */ /* 0x001fe200078e0202 */
[----:B------:R-:W-:-:S03]  /*04b0*/  ISETP.GT.AND P0, PT, R7, R0, PT ;  /* 0x000000000700720c */ /* 0x000fc60003f04270 */
[C---:B--2---:R-:W-:Y:S01]  /*04c0*/  FMUL R19, R16.reuse, R19 ;  /* 0x0000001310137220 */ /* 0x044fe20000400000 */
[----:B---3--:R-:W-:-:S03]  /*04d0*/  FMUL R17, R16, R17 ;  /* 0x0000001110117220 */ /* 0x008fc60000400000 */
[----:B----4-:R-:W-:-:S04]  /*04e0*/  FFMA R20, R14, R20, R19 ;  /* 0x000000140e147223 */ /* 0x010fc80000000013 */
[C---:B------:R-:W-:Y:S01]  /*04f0*/  FMUL R20, R15.reuse, R20 ;  /* 0x000000140f147220 */ /* 0x040fe20000400000 */
[----:B-----5:R-:W-:Y:S01]  /*0500*/  FFMA R18, R14, R18, R17 ;  /* 0x000000120e127223 */ /* 0x020fe20000000011 */
[----:B------:R-:W-:-:S04]  /*0510*/  FADD R15, -R15, 1 ;  /* 0x3f8000000f0f7421 */ /* 0x000fc80000000100 */
[----:B------:R-:W-:-:S05]  /*0520*/  FFMA R15, R15, R18, R20 ;  /* 0x000000120f0f7223 */ /* 0x000fca0000000014 */
[----:B------:R0:W-:Y:S01]  /*0530*/  STG.E desc[UR4][R8.64], R15 ;  /* 0x0000000f08007986 */ /* 0x0001e2000c101904 */
[----:B------:R-:W-:Y:S06]  /*0540*/  BAR.SYNC.DEFER_BLOCKING 0x0 ;  /* 0x0000000000007b1d */ /* 0x000fec0000010000 */
[----:B------:R-:W-:Y:S05]  /*0550*/  @P0 EXIT ;  /* 0x000000000000094d */ /* 0x000fea0003800000 */
[----:B0-----:R-:W-:Y:S01]  /*0560*/  IMAD R15, R7, R5, RZ ;  /* 0x00000005070f7224 */ /* 0x001fe200078e02ff */
[----:B------:R-:W0:Y:S03]  /*0570*/  LDC R12, c[0x0][0x384] ;  /* 0x0000e100ff0c7b82 */ /* 0x000e260000000800 */
[----:B------:R-:W-:-:S05]  /*0580*/  IMAD.WIDE R14, R15, 0x4, R2 ;  /* 0x000000040f0e7825 */ /* 0x000fca00078e0202 */
[----:B------:R-:W2:Y:S01]  /*0590*/  LDG.E R6, desc[UR4][R14.64+0x4] ;  /* 0x000004040e067981 */ /* 0x000ea2000c1e1900 */
[----:B------:R-:W-:Y:S01]  /*05a0*/  IMAD.WIDE R8, R0, 0x4, R14 ;  /* 0x0000000400087825 */ /* 0x000fe200078e020e */
[----:B------:R-:W1:Y:S01]  /*05b0*/  LDC.64 R10, c[0x0][0x388] ;  /* 0x0000e200ff0a7b82 */ /* 0x000e620000000a00 */
[----:B0-----:R-:W-:-:S13]  /*05c0*/  ISETP.NE.AND P0, PT, R12, 0x1, PT ;  /* 0x000000010c00780c */ /* 0x001fda0003f05270 */
[----:B--2---:R-:W-:Y:S01]  /*05d0*/  @!P0 FADD R17, -R6, -RZ ;  /* 0x800000ff06118221 */ /* 0x004fe20000000100 */
[----:B------:R-:W-:-:S05]  /*05e0*/  @P0 MOV R17, R6 ;  /* 0x0000000600110202 */ /* 0x000fca0000000f00 */
[----:B------:R0:W-:Y:S04]  /*05f0*/  STG.E desc[UR4][R14.64], R17 ;  /* 0x000000110e007986 */ /* 0x0001e8000c101904 */
[----:B------:R-:W2:Y:S02]  /*0600*/  @!P0 LDG.E R6, desc[UR4][R8.64] ;  /* 0x0000000408068981 */ /* 0x000ea4000c1e1900 */
[----:B--2---:R-:W-:-:S06]  /*0610*/  @!P0 FADD R23, -R6, -RZ ;  /* 0x800000ff06178221 */ /* 0x004fcc0000000100 */
[----:B------:R-:W2:Y:S01]  /*0620*/  @P0 LDG.E R23, desc[UR4][R8.64] ;  /* 0x0000000408170981 */ /* 0x000ea2000c1e1900 */
[----:B------:R-:W-:Y:S02]  /*0630*/  ISETP.NE.AND P0, PT, R12, 0x2, PT ;  /* 0x000000020c00780c */ /* 0x000fe40003f05270 */
[----:B------:R-:W-:Y:S02]  /*0640*/  IADD3 R12, P1, PT, R7, R0, RZ ;  /* 0x00000000070c7210 */ /* 0x000fe40007f3e0ff */
[----:B------:R-:W-:-:S04]  /*0650*/  SHF.R.S32.HI R6, RZ, 0x1f, R0 ;  /* 0x0000001fff067819 */ /* 0x000fc80000011400 */
[----:B------:R-:W-:-:S05]  /*0660*/  LEA.HI.X.SX32 R18, R7, R6, 0x1, P1 ;  /* 0x0000000607127211 */ /* 0x000fca00008f0eff */
[----:B-1----:R-:W-:-:S04]  /*0670*/  @!P0 MOV R13, R10 ;  /* 0x0000000a000d8202 */ /* 0x002fc80000000f00 */
[----:B------:R-:W-:-:S04]  /*0680*/  @!P0 LEA R16, P1, R12, R13, 0x2 ;  /* 0x0000000d0c108211 */ /* 0x000fc800078210ff */
[----:B0-----:R-:W-:Y:S01]  /*0690*/  @!P0 LEA.HI.X R17, R12, R11, R18, 0x2, P1 ;  /* 0x0000000b0c118211 */ /* 0x001fe200008f1412 */
[----:B--2---:R0:W-:Y:S04]  /*06a0*/  STG.E desc[UR4][R8.64+0x4], R23 ;  /* 0x0000041708007986 */ /* 0x0041e8000c101904 */
[----:B------:R-:W2:Y:S01]  /*06b0*/  @!P0 LDG.E R16, desc[UR4][R16.64+0x8] ;  /* 0x0000080410108981 */ /* 0x000ea2000c1e1900 */
[----:B------:R-:W-:-:S04]  /*06c0*/  @P0 MOV R13, R10 ;  /* 0x0000000a000d0202 */ /* 0x000fc80000000f00 */
[----:B------:R-:W-:-:S04]  /*06d0*/  @P0 LEA R20, P1, R12, R13, 0x2 ;  /* 0x0000000d0c140211 */ /* 0x000fc800078210ff */
[----:B------:R-:W-:Y:S01]  /*06e0*/  @P0 LEA.HI.X R21, R12, R11, R18, 0x2, P1 ;  /* 0x0000000b0c150211 */ /* 0x000fe200008f1412 */
[----:B--2---:R-:W-:-:S06]  /*06f0*/  @!P0 FADD R25, -R16, -RZ ;  /* 0x800000ff10198221 */ /* 0x004fcc0000000100 */
[----:B------:R-:W2:Y:S01]  /*0700*/  @P0 LDG.E R25, desc[UR4][R20.64+0x8] ;  /* 0x0000080414190981 */ /* 0x000ea2000c1e1900 */
[----:B------:R-:W-:-:S04]  /*0710*/  IMAD.WIDE R14, R7, 0x4, R2 ;  /* 0x00000004070e7825 */ /* 0x000fc800078e0202 */
[----:B------:R-:W-:-:S04]  /*0720*/  IMAD R19, R5, R0, RZ ;  /* 0x0000000005137224 */ /* 0x000fc800078e02ff */
[----:B------:R-:W-:Y:S01]  /*0730*/  IMAD.WIDE R18, R19, 0x4, R14 ;  /* 0x0000000413127825 */ /* 0x000fe200078e020e */
[----:B--2---:R1:W-:Y:S04]  /*0740*/  STG.E desc[UR4][R14.64], R25 ;  /* 0x000000190e007986 */ /* 0x0043e8000c101904 */
[----:B0-----:R-:W2:Y:S01]  /*0750*/  @!P0 LDG.E R8, desc[UR4][R18.64] ;  /* 0x0000000412088981 */ /* 0x001ea2000c1e1900 */
[----:B------:R-:W-:Y:S01]  /*0760*/  IADD3 R17, PT, PT, -R5, R4, RZ ;  /* 0x0000000405117210 */ /* 0x000fe20007ffe1ff */
[----:B--2---:R-:W-:-:S06]  /*0770*/  @!P0 FADD R23, -R8, -RZ ;  /* 0x800000ff08178221 */ /* 0x004fcc0000000100 */
[----:B------:R-:W2:Y:S01]  /*0780*/  @P0 LDG.E R23, desc[UR4][R18.64] ;  /* 0x0000000412170981 */ /* 0x000ea2000c1e1900 */
[----:B------:R-:W-:Y:S01]  /*0790*/  ISETP.NE.AND P0, PT, R7, RZ, PT ;  /* 0x000000ff0700720c */ /* 0x000fe20003f05270 */
[----:B------:R-:W-:-:S05]  /*07a0*/  IMAD.WIDE R8, R17, 0x4, R14 ;  /* 0x0000000411087825 */ /* 0x000fca00078e020e */
[----:B--2---:R1:W-:Y:S07]  /*07b0*/  STG.E desc[UR4][R8.64], R23 ;  /* 0x0000001708007986 */ /* 0x0043ee000c101904 */
[----:B------:R-:W-:Y:S05]  /*07c0*/  @P0 EXIT ;  /* 0x000000000000094d */ /* 0x000fea0003800000 */
[----:B-1----:R-:W0:Y:S01]  /*07d0*/  LDC.64 R14, c[0x0][0x388] ;  /* 0x0000e200ff0e7b82 */ /* 0x002e220000000a00 */
[----:B------:R-:W-:-:S04]  /*07e0*/  LEA R8, P0, R0, R13, 0x2 ;  /* 0x0000000d00087211 */ /* 0x000fc800078010ff */
[----:B------:R-:W-:-:S05]  /*07f0*/  LEA.HI.X R9, R0, R11, R6, 0x2, P0 ;  /* 0x0000000b00097211 */ /* 0x000fca00000f1406 */
[----:B------:R-:W2:Y:S04]  /*0800*/  LDG.E R7, desc[UR4][R8.64+0x8] ;  /* 0x0000080408077981 */ /* 0x000ea8000c1e1900 */
[----:B0-----:R-:W2:Y:S01]  /*0810*/  LDG.E R4, desc[UR4][R14.64+0x4] ;  /* 0x000004040e047981 */ /* 0x001ea2000c1e1900 */
[----:B------:R-:W-:Y:S01]  /*0820*/  IADD3 R13, PT, PT, -R5, R17, RZ ;  /* 0x00000011050d7210 */ /* 0x000fe20007ffe1ff */
[----:B--2---:R-:W-:-:S04]  /*0830*/  FADD R4, R4, R7 ;  /* 0x0000000704047221 */ /* 0x004fc80000000000 */
[----:B------:R-:W-:Y:S01]  /*0840*/  FMUL R11, R4, 0.5 ;  /* 0x3f000000040b7820 */ /* 0x000fe20000400000 */
[----:B------:R-:W-:-:S04]  /*0850*/  IMAD.WIDE R4, R13, 0x4, R2 ;  /* 0x000000040d047825 */ /* 0x000fc800078e0202 */
[----:B------:R-:W-:Y:S01]  /*0860*/  IMAD.WIDE R2, R17, 0x4, R2 ;  /* 0x0000000411027825 */ /* 0x000fe200078e0202 */
[----:B------:R0:W-:Y:S04]  /*0870*/  STG.E desc[UR4][R14.64], R11 ;  /* 0x0000000b0e007986 */ /* 0x0001e8000c101904 */
[----:B------:R-:W2:Y:S04]  /*0880*/  LDG.E R5, desc[UR4][R4.64] ;  /* 0x0000000404057981 */ /* 0x000ea8000c1e1900 */
[----:B------:R-:W2:Y:S02]  /*0890*/  LDG.E R6, desc[UR4][R2.64+0x4] ;  /* 0x0000040402067981 */ /* 0x000ea4000c1e1900 */
[----:B--2---:R-:W-:-:S04]  /*08a0*/  FADD R6, R6, R5 ;  /* 0x0000000506067221 */ /* 0x004fc80000000000 */
[----:B------:R-:W-:Y:S01]  /*08b0*/  FMUL R19, R6, 0.5 ;  /* 0x3f00000006137820 */ /* 0x000fe20000400000 */
[----:B------:R-:W-:-:S04]  /*08c0*/  IMAD.WIDE R6, R0, 0x4, R8 ;  /* 0x0000000400067825 */ /* 0x000fc800078e0208 */
        /* <DEDUP_REMOVED lines=14> */
.L_x_19:
        /* <DEDUP_REMOVED lines=13> */
.L_x_46:


//--------------------- .text._Z9lin_solveiiPfS_ff --------------------------
	.section	.text._Z9lin_solveiiPfS_ff,"ax",@progbits
	.align	128
        .global         _Z9lin_solveiiPfS_ff
        .type           _Z9lin_solveiiPfS_ff,@function
        .size           _Z9lin_solveiiPfS_ff,(.L_x_43 - _Z9lin_solveiiPfS_ff)
        .other          _Z9lin_solveiiPfS_ff,@"STO_CUDA_ENTRY STV_DEFAULT"
_Z9lin_solveiiPfS_ff:
.text._Z9lin_solveiiPfS_ff:
[----:B------:R-:W-:Y:S01]  /*0000*/  LDC R1, c[0x0][0x37c] ;  /* 0x0000df00ff017b82 */ /* 0x000fe20000000800 */
[----:B------:R-:W0:Y:S07]  /*0010*/  S2R R3, SR_TID.X ;  /* 0x0000000000037919 */ /* 0x000e2e0000002100 */
[----:B------:R-:W0:Y:S01]  /*0020*/  S2UR UR7, SR_CTAID.X ;  /* 0x00000000000779c3 */ /* 0x000e220000002500 */
[----:B------:R-:W1:Y:S07]  /*0030*/  LDCU UR6, c[0x0][0x380] ;  /* 0x00007000ff0677ac */ /* 0x000e6e0008000800 */
[----:B------:R-:W0:Y:S01]  /*0040*/  LDC R24, c[0x0][0x360] ;  /* 0x0000d800ff187b82 */ /* 0x000e220000000800 */
[----:B-1----:R-:W-:-:S04]  /*0050*/  UIADD3 UR4, UPT, UPT, UR6, 0x2, URZ ;  /* 0x0000000206047890 */ /* 0x002fc8000fffe0ff */
[----:B------:R-:W-:Y:S01]  /*0060*/  UIMAD UR5, UR4, UR4, URZ ;  /* 0x00000004040572a4 */ /* 0x000fe2000f8e02ff */
[----:B0-----:R-:W-:-:S05]  /*0070*/  IMAD R24, R24, UR7, R3 ;  /* 0x0000000718187c24 */ /* 0x001fca000f8e0203 */
[----:B------:R-:W-:-:S13]  /*0080*/  ISETP.GT.AND P0, PT, R24, UR5, PT ;  /* 0x0000000518007c0c */ /* 0x000fda000bf04270 */
[----:B------:R-:W-:Y:S05]  /*0090*/  @P0 EXIT ;  /* 0x000000000000094d */ /* 0x000fea0003800000 */
[----:B------:R-:W-:Y:S01]  /*00a0*/  IMAD.U32 R21, RZ, RZ, UR6 ;  /* 0x00000006ff157e24 */ /* 0x000fe2000f8e00ff */
[----:B------:R-:W0:Y:S01]  /*00b0*/  LDCU.64 UR8, c[0x0][0x388] ;  /* 0x00007100ff0877ac */ /* 0x000e220008000a00 */
[----:B------:R-:W1:Y:S01]  /*00c0*/  LDC.64 R18, c[0x0][0x390] ;  /* 0x0000e400ff127b82 */ /* 0x000e620000000a00 */
[----:B------:R-:W-:Y:S01]  /*00d0*/  IMAD R11, R24, UR4, RZ ;  /* 0x00000004180b7c24 */ /* 0x000fe2000f8e02ff */
[----:B------:R-:W-:Y:S01]  /*00e0*/  MOV R25, UR4 ;  /* 0x0000000400197c02 */ /* 0x000fe20008000f00 */
[----:B------:R-:W2:Y:S01]  /*00f0*/  LDCU.64 UR10, c[0x0][0x388] ;  /* 0x00007100ff0a77ac */ /* 0x000ea20008000a00 */
[----:B------:R-:W-:Y:S01]  /*0100*/  IABS R5, R21 ;  /* 0x0000001500057213 */ /* 0x000fe20000000000 */
[----:B------:R-:W-:-:S03]  /*0110*/  UIMAD UR12, UR4, UR6, URZ ;  /* 0x00000006040c72a4 */ /* 0x000fc6000f8e02ff */
[----:B------:R-:W3:Y:S01]  /*0120*/  I2F.RP R0, R5 ;  /* 0x0000000500007306 */ /* 0x000ee20000209400 */
[----:B------:R-:W4:Y:S02]  /*0130*/  LDCU.64 UR18, c[0x0][0x358] ;  /* 0x00006b00ff1277ac */ /* 0x000f240008000a00 */
[----:B------:R-:W-:Y:S01]  /*0140*/  IMAD.U32 R13, RZ, RZ, UR12 ;  /* 0x0000000cff0d7e24 */ /* 0x000fe2000f8e00ff */
[----:B------:R-:W1:Y:S01]  /*0150*/  LDCU UR5, c[0x0][0x380] ;  /* 0x00007000ff0577ac */ /* 0x000e620008000800 */
[----:B0-----:R-:W-:Y:S01]  /*0160*/  MOV R17, UR9 ;  /* 0x0000000900117c02 */ /* 0x001fe20008000f00 */
[----:B------:R-:W-:Y:S01]  /*0170*/  IMAD.U32 R16, RZ, RZ, UR8 ;  /* 0x00000008ff107e24 */ /* 0x000fe2000f8e00ff */
[----:B------:R-:W-:-:S03]  /*0180*/  UIMAD.WIDE UR14, UR12, 0x4, UR8 ;  /* 0x000000040c0e78a5 */ /* 0x000fc6000f8e0208 */
[--C-:B------:R-:W-:Y:S01]  /*0190*/  IMAD.WIDE R8, R24, 0x4, R16.reuse ;  /* 0x0000000418087825 */ /* 0x100fe200078e0210 */
[----:B---3--:R-:W0:Y:S03]  /*01a0*/  MUFU.RCP R0, R0 ;  /* 0x0000000000007308 */ /* 0x008e260000001000 */
[----:B------:R-:W-:-:S04]  /*01b0*/  IMAD.WIDE R10, R11, 0x4, R16 ;  /* 0x000000040b0a7825 */ /* 0x000fc800078e0210 */
[----:B------:R-:W-:-:S04]  /*01c0*/  IMAD.WIDE R12, R13, 0x4, R8 ;  /* 0x000000040d0c7825 */ /* 0x000fc800078e0208 */
[----:B0-----:R-:W-:-:S04]  /*01d0*/  VIADD R2, R0, 0xffffffe ;  /* 0x0ffffffe00027836 */ /* 0x001fc80000000000 */
[----:B------:R0:W3:Y:S02]  /*01e0*/  F2I.FTZ.U32.TRUNC.NTZ R3, R2 ;  /* 0x0000000200037305 */ /* 0x0000e4000021f000 */
[----:B0-----:R-:W-:Y:S01]  /*01f0*/  IMAD.MOV.U32 R2, RZ, RZ, RZ ;  /* 0x000000ffff027224 */ /* 0x001fe200078e00ff */
[----:B---3--:R-:W-:-:S05]  /*0200*/  IADD3 R4, PT, PT, RZ, -R3, RZ ;  /* 0x80000003ff047210 */ /* 0x008fca0007ffe0ff */
[----:B------:R-:W-:Y:S01]  /*0210*/  IMAD R7, R4, R5, RZ ;  /* 0x0000000504077224 */ /* 0x000fe200078e02ff */
[----:B------:R-:W-:-:S03]  /*0220*/  IABS R4, R24 ;  /* 0x0000001800047213 */ /* 0x000fc60000000000 */
[----:B------:R-:W-:Y:S01]  /*0230*/  IMAD.HI.U32 R3, R3, R7, R2 ;  /* 0x0000000703037227 */ /* 0x000fe200078e0002 */
[----:B------:R-:W-:-:S05]  /*0240*/  SHF.R.S32.HI R2, RZ, 0x1f, R24 ;  /* 0x0000001fff027819 */ /* 0x000fca0000011418 */
[----:B------:R-:W-:-:S05]  /*0250*/  IMAD.HI.U32 R3, R3, R4, RZ ;  /* 0x0000000403037227 */ /* 0x000fca00078e00ff */
[----:B------:R-:W-:-:S05]  /*0260*/  IADD3 R0, PT, PT, -R3, RZ, RZ ;  /* 0x000000ff03007210 */ /* 0x000fca0007ffe1ff */
[----:B------:R-:W-:-:S05]  /*0270*/  IMAD R0, R5, R0, R4 ;  /* 0x0000000005007224 */ /* 0x000fca00078e0204 */
[----:B------:R-:W-:-:S13]  /*0280*/  ISETP.GT.U32.AND P1, PT, R5, R0, PT ;  /* 0x000000000500720c */ /* 0x000fda0003f24070 */
[----:B------:R-:W-:Y:S01]  /*0290*/  @!P1 IMAD.IADD R0, R0, 0x1, -R5 ;  /* 0x0000000100009824 */ /* 0x000fe200078e0a05 */
[----:B------:R-:W-:Y:S02]  /*02a0*/  @!P1 IADD3 R3, PT, PT, R3, 0x1, RZ ;  /* 0x0000000103039810 */ /* 0x000fe40007ffe0ff */
[----:B------:R-:W-:Y:S02]  /*02b0*/  ISETP.NE.AND P1, PT, RZ, UR6, PT ;  /* 0x00000006ff007c0c */ /* 0x000fe4000bf25270 */
[----:B------:R-:W-:Y:S02]  /*02c0*/  ISETP.GE.U32.AND P0, PT, R0, R5, PT ;  /* 0x000000050000720c */ /* 0x000fe40003f06070 */
[----:B------:R-:W-:-:S04]  /*02d0*/  LOP3.LUT R0, R24, UR6, RZ, 0x3c, !PT ;  /* 0x0000000618007c12 */ /* 0x000fc8000f8e3cff */
[----:B------:R-:W-:-:S07]  /*02e0*/  ISETP.GE.AND P2, PT, R0, RZ, PT ;  /* 0x000000ff0000720c */ /* 0x000fce0003f46270 */
[----:B------:R-:W-:Y:S01]  /*02f0*/  @P0 VIADD R3, R3, 0x1 ;  /* 0x0000000103030836 */ /* 0x000fe20000000000 */
[----:B------:R-:W-:-:S04]  /*0300*/  IADD3 R5, P0, PT, R24, UR6, RZ ;  /* 0x0000000618057c10 */ /* 0x000fc8000ff1e0ff */
[C---:B------:R-:W-:Y:S01]  /*0310*/  LEA.HI.X.SX32 R6, R21.reuse, R2, 0x1, P0 ;  /* 0x0000000215067211 */ /* 0x040fe200000f0eff */
[----:B------:R-:W-:Y:S01]  /*0320*/  IMAD.WIDE R20, R21, 0x4, R10 ;  /* 0x0000000415147825 */ /* 0x000fe200078e020a */
[----:B------:R-:W-:Y:S02]  /*0330*/  @!P2 IADD3 R3, PT, PT, -R3, RZ, RZ ;  /* 0x000000ff0303a210 */ /* 0x000fe40007ffe1ff */
[----:B------:R-:W-:Y:S02]  /*0340*/  @!P1 LOP3.LUT R3, RZ, UR6, RZ, 0x33, !PT ;  /* 0x00000006ff039c12 */ /* 0x000fe4000f8e33ff */
[----:B--2---:R-:W-:-:S03]  /*0350*/  LEA R4, P1, R5, UR10, 0x2 ;  /* 0x0000000a05047c11 */ /* 0x004fc6000f8210ff */
[----:B------:R-:W-:Y:S01]  /*0360*/  IMAD.MOV R7, RZ, RZ, -R3 ;  /* 0x000000ffff077224 */ /* 0x000fe200078e0a03 */
[----:B------:R-:W-:Y:S01]  /*0370*/  LEA.HI.X R5, R5, UR11, R6, 0x2, P1 ;  /* 0x0000000b05057c11 */ /* 0x000fe200088f1406 */
[----:B------:R-:W-:Y:S02]  /*0380*/  IMAD R3, R3, UR4, RZ ;  /* 0x0000000403037c24 */ /* 0x000fe4000f8e02ff */
[----:B------:R-:W-:Y:S01]  /*0390*/  IMAD R0, R7, UR6, R24 ;  /* 0x0000000607007c24 */ /* 0x000fe2000f8e0218 */
[----:B------:R-:W-:-:S04]  /*03a0*/  UIMAD.WIDE UR6, UR6, 0x4, UR8 ;  /* 0x00000004060678a5 */ /* 0x000fc8000f8e0208 */
[----:B------:R-:W-:Y:S02]  /*03b0*/  SHF.R.S32.HI R2, RZ, 0x1f, R0 ;  /* 0x0000001fff027819 */ /* 0x000fe40000011400 */
[CC--:B------:R-:W-:Y:S02]  /*03c0*/  IADD3 R7, P0, PT, R0.reuse, R3.reuse, RZ ;  /* 0x0000000300077210 */ /* 0x0c0fe40007f1e0ff */
[C---:B------:R-:W-:Y:S02]  /*03d0*/  IADD3 R23, PT, PT, R0.reuse, R3, RZ ;  /* 0x0000000300177210 */ /* 0x040fe40007ffe0ff */
[----:B------:R-:W-:Y:S02]  /*03e0*/  IADD3 R15, PT, PT, R0, -UR4, R3 ;  /* 0x80000004000f7c10 */ /* 0x000fe4000fffe003 */
[----:B------:R-:W-:Y:S01]  /*03f0*/  LEA.HI.X.SX32 R2, R3, R2, 0x1, P0 ;  /* 0x0000000203027211 */ /* 0x000fe200000f0eff */
[----:B------:R-:W-:Y:S01]  /*0400*/  VIADD R3, R23, UR4 ;  /* 0x0000000417037c36 */ /* 0x000fe20008000000 */
[----:B------:R-:W-:Y:S01]  /*0410*/  LEA R6, P0, R7, UR10, 0x2 ;  /* 0x0000000a07067c11 */ /* 0x000fe2000f8010ff */
[----:B------:R-:W-:Y:S01]  /*0420*/  UIADD3 UR10, UPT, UPT, UR4, UR12, URZ ;  /* 0x0000000c040a7290 */ /* 0x000fe2000fffe0ff */
[----:B------:R-:W-:Y:S01]  /*0430*/  IMAD.WIDE R14, R15, 0x4, R16 ;  /* 0x000000040f0e7825 */ /* 0x000fe200078e0210 */
[----:B------:R-:W-:Y:S01]  /*0440*/  UIMAD.WIDE UR12, UR12, 0x4, UR6 ;  /* 0x000000040c0c78a5 */ /* 0x000fe2000f8e0206 */
[----:B------:R-:W-:Y:S01]  /*0450*/  LEA.HI.X R7, R7, UR11, R2, 0x2, P0 ;  /* 0x0000000b07077c11 */ /* 0x000fe200080f1402 */
[----:B------:R-:W-:Y:S01]  /*0460*/  UIMAD.WIDE UR8, UR10, 0x4, UR8 ;  /* 0x000000040a0878a5 */ /* 0x000fe2000f8e0208 */
[----:B-1----:R-:W-:Y:S01]  /*0470*/  IMAD.WIDE R18, R23, 0x4, R18 ;  /* 0x0000000417127825 */ /* 0x002fe200078e0212 */
[----:B------:R-:W-:Y:S01]  /*0480*/  UIMAD.WIDE UR10, UR10, 0x4, UR6 ;  /* 0x000000040a0a78a5 */ /* 0x000fe2000f8e0206 */
[----:B------:R-:W-:-:S02]  /*0490*/  UMOV UR4, URZ ;  /* 0x000000ff00047c82 */ /* 0x000fc40008000000 */
[----:B------:R-:W-:-:S04]  /*04a0*/  IMAD.WIDE R16, R3, 0x4, R16 ;  /* 0x0000000403107825 */ /* 0x000fc800078e0210 */
[----:B----4-:R-:W-:-:S07]  /*04b0*/  IMAD.WIDE R22, R25, 0x4, R12 ;  /* 0x0000000419167825 */ /* 0x010fce00078e020c */
.L_x_28:
[----:B0-2---:R-:W2:Y:S01]  /*04c0*/  LDG.E R0, desc[UR18][R6.64+-0x4] ;  /* 0xfffffc1206007981 */ /* 0x005ea2000c1e1900 */
[----:B---3--:R-:W0:Y:S03]  /*04d0*/  LDC.64 R26, c[0x0][0x398] ;  /* 0x0000e600ff1a7b82 */ /* 0x008e260000000a00 */
[----:B-1----:R-:W2:Y:S04]  /*04e0*/  LDG.E R25, desc[UR18][R6.64+0x4] ;  /* 0x0000041206197981 */ /* 0x002ea8000c1e1900 */
[----:B------:R-:W3:Y:S04]  /*04f0*/  LDG.E R29, desc[UR18][R14.64] ;  /* 0x000000120e1d7981 */ /* 0x000ee8000c1e1900 */
[----:B------:R-:W4:Y:S04]  /*0500*/  LDG.E R31, desc[UR18][R16.64] ;  /* 0x00000012101f7981 */ /* 0x000f28000c1e1900 */
[----:B------:R-:W5:Y:S01]  /*0510*/  LDG.E R3, desc[UR18][R18.64] ;  /* 0x0000001212037981 */ /* 0x000f62000c1e1900 */
[----:B------:R-:W-:Y:S01]  /*0520*/  UIADD3 UR4, UPT, UPT, UR4, 0x2, URZ ;  /* 0x0000000204047890 */ /* 0x000fe2000fffe0ff */
[----:B------:R-:W-:Y:S01]  /*0530*/  BSSY.RECONVERGENT B0, `(.L_x_20) ;  /* 0x0000012000007945 */ /* 0x000fe20003800200 */
[----:B------:R-:W-:-:S02]  /*0540*/  ISETP.GT.AND P2, PT, R24, UR5, PT ;  /* 0x0000000518007c0c */ /* 0x000fc4000bf44270 */
[----:B------:R-:W-:Y:S01]  /*0550*/  UISETP.NE.AND UP0, UPT, UR4, 0x14, UPT ;  /* 0x000000140400788c */ /* 0x000fe2000bf05270 */
[----:B0-----:R-:W0:Y:S01]  /*0560*/  MUFU.RCP R28, R27 ;  /* 0x0000001b001c7308 */ /* 0x001e220000001000 */
[----:B--2---:R-:W-:Y:S01]  /*0570*/  FADD R0, R0, R25 ;  /* 0x0000001900007221 */ /* 0x004fe20000000000 */
[----:B0-----:R-:W-:-:S03]  /*0580*/  FFMA R25, R28, -R27, 1 ;  /* 0x3f8000001c197423 */ /* 0x001fc6000000081b */
[----:B---3--:R-:W-:Y:S01]  /*0590*/  FADD R0, R0, R29 ;  /* 0x0000001d00007221 */ /* 0x008fe20000000000 */
[----:B------:R-:W-:-:S03]  /*05a0*/  FFMA R28, R28, R25, R28 ;  /* 0x000000191c1c7223 */ /* 0x000fc6000000001c */
[----:B----4-:R-:W-:Y:S02]  /*05b0*/  FADD R2, R0, R31 ;  /* 0x0000001f00027221 */ /* 0x010fe40000000000 */
[----:B------:R-:W0:Y:S02]  /*05c0*/  LDC R0, c[0x0][0x39c] ;  /* 0x0000e700ff007b82 */ /* 0x000e240000000800 */
[----:B-----5:R-:W-:-:S04]  /*05d0*/  FFMA R3, R2, R26, R3 ;  /* 0x0000001a02037223 */ /* 0x020fc80000000003 */
[----:B------:R-:W1:Y:S01]  /*05e0*/  FCHK P0, R3, R27 ;  /* 0x0000001b03007302 */ /* 0x000e620000000000 */
[----:B------:R-:W-:-:S04]  /*05f0*/  FFMA R2, R3, R28, RZ ;  /* 0x0000001c03027223 */ /* 0x000fc800000000ff */
[----:B------:R-:W-:-:S04]  /*0600*/  FFMA R25, R2, -R27, R3 ;  /* 0x8000001b02197223 */ /* 0x000fc80000000003 */
[----:B------:R-:W-:Y:S01]  /*0610*/  FFMA R25, R28, R25, R2 ;  /* 0x000000191c197223 */ /* 0x000fe20000000002 */
[----:B-1----:R-:W-:Y:S06]  /*0620*/  @!P0 BRA `(.L_x_21) ;  /* 0x0000000000088947 */ /* 0x002fec0003800000 */
[----:B------:R-:W-:-:S07]  /*0630*/  MOV R26, 0x650 ;  /* 0x00000650001a7802 */ /* 0x000fce0000000f00 */
[----:B0-----:R-:W-:Y:S05]  /*0640*/  CALL.REL.NOINC `($__internal_1_$__cuda_sm3x_div_rn_noftz_f32_slowpath) ;  /* 0x00000008009c7944 */ /* 0x001fea0003c00000 */
.L_x_21:
[----:B------:R-:W-:Y:S05]  /*0650*/  BSYNC.RECONVERGENT B0 ;  /* 0x0000000000007941 */ /* 0x000fea0003800200 */
.L_x_20:
[----:B------:R-:W-:Y:S01]  /*0660*/  MOV R3, UR5 ;  /* 0x0000000500037c02 */ /* 0x000fe20008000f00 */
[----:B------:R-:W-:Y:S04]  /*0670*/  BSSY.RECONVERGENT B0, `(.L_x_22) ;  /* 0x0000044000007945 */ /* 0x000fe80003800200 */
[----:B------:R-:W-:-:S05]  /*0680*/  IMAD.WIDE R2, R3, 0x4, R14 ;  /* 0x0000000403027825 */ /* 0x000fca00078e020e */
[----:B------:R1:W-:Y:S01]  /*0690*/  STG.E desc[UR18][R2.64+0x8], R25 ;  /* 0x0000081902007986 */ /* 0x0003e2000c101912 */
[----:B------:R-:W-:Y:S06]  /*06a0*/  BAR.SYNC.DEFER_BLOCKING 0x0 ;  /* 0x0000000000007b1d */ /* 0x000fec0000010000 */
[----:B------:R-:W-:Y:S05]  /*06b0*/  @P2 BRA `(.L_x_23) ;  /* 0x0000000000fc2947 */ /* 0x000fea0003800000 */
[----:B-1----:R-:W2:Y:S01]  /*06c0*/  LDG.E R2, desc[UR18][R10.64+0x4] ;  /* 0x000004120a027981 */ /* 0x002ea2000c1e1900 */
[----:B------:R-:W1:Y:S02]  /*06d0*/  LDC R26, c[0x0][0x384] ;  /* 0x0000e100ff1a7b82 */ /* 0x000e640000000800 */
[----:B-1----:R-:W-:-:S13]  /*06e0*/  ISETP.NE.AND P0, PT, R26, 0x1, PT ;  /* 0x000000011a00780c */ /* 0x002fda0003f05270 */
[----:B--2---:R-:W-:Y:S01]  /*06f0*/  @!P0 FADD R3, -R2, -RZ ;  /* 0x800000ff02038221 */ /* 0x004fe20000000100 */
[----:B------:R-:W-:-:S05]  /*0700*/  @P0 IMAD.MOV.U32 R3, RZ, RZ, R2 ;  /* 0x000000ffff030224 */ /* 0x000fca00078e0002 */
[----:B------:R1:W-:Y:S04]  /*0710*/  STG.E desc[UR18][R10.64], R3 ;  /* 0x000000030a007986 */ /* 0x0003e8000c101912 */
[----:B------:R-:W2:Y:S02]  /*0720*/  @!P0 LDG.E R2, desc[UR18][R20.64] ;  /* 0x0000001214028981 */ /* 0x000ea4000c1e1900 */
[----:B--2---:R-:W-:-:S06]  /*0730*/  @!P0 FADD R25, -R2, -RZ ;  /* 0x800000ff02198221 */ /* 0x004fcc0000000100 */
[----:B------:R-:W2:Y:S01]  /*0740*/  @P0 LDG.E R25, desc[UR18][R20.64] ;  /* 0x0000001214190981 */ /* 0x000ea2000c1e1900 */
[----:B------:R-:W-:-:S03]  /*0750*/  ISETP.NE.AND P0, PT, R26, 0x2, PT ;  /* 0x000000021a00780c */ /* 0x000fc60003f05270 */
[----:B--2---:R2:W-:Y:S10]  /*0760*/  STG.E desc[UR18][R20.64+0x4], R25 ;  /* 0x0000041914007986 */ /* 0x0045f4000c101912 */
[----:B------:R-:W3:Y:S02]  /*0770*/  @!P0 LDG.E R2, desc[UR18][R4.64+0x8] ;  /* 0x0000081204028981 */ /* 0x000ee4000c1e1900 */
[----:B---3--:R-:W-:-:S06]  /*0780*/  @!P0 FADD R27, -R2, -RZ ;  /* 0x800000ff021b8221 */ /* 0x008fcc0000000100 */
[----:B------:R-:W3:Y:S04]  /*0790*/  @P0 LDG.E R27, desc[UR18][R4.64+0x8] ;  /* 0x00000812041b0981 */ /* 0x000ee8000c1e1900 */
[----:B---3--:R2:W-:Y:S04]  /*07a0*/  STG.E desc[UR18][R8.64], R27 ;  /* 0x0000001b08007986 */ /* 0x0085e8000c101912 */
[----:B------:R-:W1:Y:S02]  /*07b0*/  @!P0 LDG.E R2, desc[UR18][R12.64] ;  /* 0x000000120c028981 */ /* 0x000e64000c1e1900 */
[----:B-1----:R-:W-:-:S06]  /*07c0*/  @!P0 FADD R3, -R2, -RZ ;  /* 0x800000ff02038221 */ /* 0x002fcc0000000100 */
[----:B------:R-:W3:Y:S01]  /*07d0*/  @P0 LDG.E R3, desc[UR18][R12.64] ;  /* 0x000000120c030981 */ /* 0x000ee2000c1e1900 */
[----:B------:R-:W-:-:S03]  /*07e0*/  ISETP.NE.AND P0, PT, R24, RZ, PT ;  /* 0x000000ff1800720c */ /* 0x000fc60003f05270 */
[----:B---3--:R2:W-:Y:S10]  /*07f0*/  STG.E desc[UR18][R22.64], R3 ;  /* 0x0000000316007986 */ /* 0x0085f4000c101912 */
[----:B------:R-:W-:Y:S05]  /*0800*/  @P0 BRA `(.L_x_23) ;  /* 0x0000000000a80947 */ /* 0x000fea0003800000 */
[----:B--2---:R-:W1:Y:S01]  /*0810*/  LDC.64 R2, c[0x0][0x388] ;  /* 0x0000e200ff027b82 */ /* 0x004e620000000a00 */
[----:B------:R-:W-:Y:S01]  /*0820*/  MOV R26, UR6 ;  /* 0x00000006001a7c02 */ /* 0x000fe20008000f00 */
[----:B------:R-:W-:-:S05]  /*0830*/  IMAD.U32 R27, RZ, RZ, UR7 ;  /* 0x00000007ff1b7e24 */ /* 0x000fca000f8e00ff */
[----:B------:R-:W2:Y:S04]  /*0840*/  LDG.E R26, desc[UR18][R26.64+0x8] ;  /* 0x000008121a1a7981 */ /* 0x000ea8000c1e1900 */
[----:B-1----:R-:W2:Y:S01]  /*0850*/  LDG.E R25, desc[UR18][R2.64+0x4] ;  /* 0x0000041202197981 */ /* 0x002ea2000c1e1900 */
[----:B------:R-:W-:Y:S01]  /*0860*/  MOV R28, UR8 ;  /* 0x00000008001c7c02 */ /* 0x000fe20008000f00 */
[----:B------:R-:W-:Y:S01]  /*0870*/  IMAD.U32 R31, RZ, RZ, UR15 ;  /* 0x0000000fff1f7e24 */ /* 0x000fe2000f8e00ff */
[----:B------:R-:W-:Y:S01]  /*0880*/  MOV R30, UR14 ;  /* 0x0000000e001e7c02 */ /* 0x000fe20008000f00 */
[----:B------:R-:W-:Y:S02]  /*0890*/  IMAD.U32 R29, RZ, RZ, UR9 ;  /* 0x00000009ff1d7e24 */ /* 0x000fe4000f8e00ff */
[----:B--2---:R-:W-:-:S04]  /*08a0*/  FADD R25, R25, R26 ;  /* 0x0000001a19197221 */ /* 0x004fc80000000000 */
[----:B------:R-:W-:-:S05]  /*08b0*/  FMUL R25, R25, 0.5 ;  /* 0x3f00000019197820 */ /* 0x000fca0000400000 */
[----:B------:R1:W-:Y:S04]  /*08c0*/  STG.E desc[UR18][R2.64], R25 ;  /* 0x0000001902007986 */ /* 0x0003e8000c101912 */
[----:B------:R-:W2:Y:S04]  /*08d0*/  LDG.E R28, desc[UR18][R28.64+0x4] ;  /* 0x000004121c1c7981 */ /* 0x000ea8000c1e1900 */
[----:B------:R-:W2:Y:S01]  /*08e0*/  LDG.E R31, desc[UR18][R30.64] ;  /* 0x000000121e1f7981 */ /* 0x000ea2000c1e1900 */
[----:B------:R-:W-:Y:S01]  /*08f0*/  UIMAD.WIDE UR16, UR5, 0x4, UR6 ;  /* 0x00000004051078a5 */ /* 0x000fe2000f8e0206 */
[----:B------:R-:W-:Y:S01]  /*0900*/  MOV R26, UR8 ;  /* 0x00000008001a7c02 */ /* 0x000fe20008000f00 */
[----:B------:R-:W-:-:S02]  /*0910*/  IMAD.U32 R27, RZ, RZ, UR9 ;  /* 0x00000009ff1b7e24 */ /* 0x000fc4000f8e00ff */
[----:B------:R-:W-:Y:S02]  /*0920*/  IMAD.U32 R33, RZ, RZ, UR7 ;  /* 0x00000007ff217e24 */ /* 0x000fe4000f8e00ff */
[----:B------:R-:W-:Y:S01]  /*0930*/  IMAD.U32 R35, RZ, RZ, UR17 ;  /* 0x00000011ff237e24 */ /* 0x000fe2000f8e00ff */
[----:B------:R-:W-:Y:S01]  /*0940*/  MOV R34, UR16 ;  /* 0x0000001000227c02 */ /* 0x000fe20008000f00 */
[----:B--2---:R-:W-:-:S04]  /*0950*/  FADD R32, R28, R31 ;  /* 0x0000001f1c207221 */ /* 0x004fc80000000000 */
[----:B------:R-:W-:Y:S01]  /*0960*/  FMUL R37, R32, 0.5 ;  /* 0x3f00000020257820 */ /* 0x000fe20000400000 */
[----:B------:R-:W-:-:S04]  /*0970*/  MOV R32, UR6 ;  /* 0x0000000600207c02 */ /* 0x000fc80008000f00 */
[----:B------:R2:W-:Y:S04]  /*0980*/  STG.E desc[UR18][R26.64], R37 ;  /* 0x000000251a007986 */ /* 0x0005e8000c101912 */
[----:B------:R-:W3:Y:S04]  /*0990*/  LDG.E R32, desc[UR18][R32.64] ;  /* 0x0000001220207981 */ /* 0x000ee8000c1e1900 */
[----:B------:R-:W3:Y:S01]  /*09a0*/  LDG.E R35, desc[UR18][R34.64+0xc] ;  /* 0x00000c1222237981 */ /* 0x000ee2000c1e1900 */
[----:B-1----:R-:W-:Y:S01]  /*09b0*/  MOV R2, UR6 ;  /* 0x0000000600027c02 */ /* 0x002fe20008000f00 */
[----:B------:R-:W-:Y:S01]  /*09c0*/  IMAD.U32 R3, RZ, RZ, UR7 ;  /* 0x00000007ff037e24 */ /* 0x000fe2000f8e00ff */
[----:B------:R-:W-:Y:S01]  /*09d0*/  MOV R28, UR10 ;  /* 0x0000000a001c7c02 */ /* 0x000fe20008000f00 */
[----:B------:R-:W-:Y:S01]  /*09e0*/  IMAD.U32 R31, RZ, RZ, UR13 ;  /* 0x0000000dff1f7e24 */ /* 0x000fe2000f8e00ff */
[----:B------:R-:W-:Y:S01]  /*09f0*/  MOV R30, UR12 ;  /* 0x0000000c001e7c02 */ /* 0x000fe20008000f00 */
[----:B------:R-:W-:-:S02]  /*0a00*/  IMAD.U32 R29, RZ, RZ, UR11 ;  /* 0x0000000bff1d7e24 */ /* 0x000fc4000f8e00ff */
[----:B---3--:R-:W-:-:S04]  /*0a10*/  FADD R25, R32, R35 ;  /* 0x0000002320197221 */ /* 0x008fc80000000000 */
[----:B------:R-:W-:-:S05]  /*0a20*/  FMUL R25, R25, 0.5 ;  /* 0x3f00000019197820 */ /* 0x000fca0000400000 */
[----:B------:R3:W-:Y:S04]  /*0a30*/  STG.E desc[UR18][R2.64+0x4], R25 ;  /* 0x0000041902007986 */ /* 0x0007e8000c101912 */
[----:B------:R-:W4:Y:S04]  /*0a40*/  LDG.E R28, desc[UR18][R28.64] ;  /* 0x000000121c1c7981 */ /* 0x000f28000c1e1900 */
[----:B------:R-:W4:Y:S01]  /*0a50*/  LDG.E R31, desc[UR18][R30.64+0x4] ;  /* 0x000004121e1f7981 */ /* 0x000f22000c1e1900 */
[----:B--2---:R-:W-:Y:S01]  /*0a60*/  MOV R26, UR10 ;  /* 0x0000000a001a7c02 */ /* 0x004fe20008000f00 */
[----:B------:R-:W-:-:S02]  /*0a70*/  IMAD.U32 R27, RZ, RZ, UR11 ;  /* 0x0000000bff1b7e24 */ /* 0x000fc4000f8e00ff */
[----:B----4-:R-:W-:-:S04]  /*0a80*/  FADD R36, R28, R31 ;  /* 0x0000001f1c247221 */ /* 0x010fc80000000000 */
[----:B------:R-:W-:-:S05]  /*0a90*/  FMUL R33, R36, 0.5 ;  /* 0x3f00000024217820 */ /* 0x000fca0000400000 */
[----:B------:R3:W-:Y:S02]  /*0aa0*/  STG.E desc[UR18][R26.64+0x4], R33 ;  /* 0x000004211a007986 */ /* 0x0007e4000c101912 */
.L_x_23:
[----:B------:R-:W-:Y:S05]  /*0ab0*/  BSYNC.RECONVERGENT B0 ;  /* 0x0000000000007941 */ /* 0x000fea0003800200 */
.L_x_22:
[----:B------:R-:W-:Y:S08]  /*0ac0*/  BAR.SYNC.DEFER_BLOCKING 0x0 ;  /* 0x0000000000007b1d */ /* 0x000ff00000010000 */
[----:B-123--:R-:W1:Y:S01]  /*0ad0*/  LDC.64 R2, c[0x0][0x398] ;  /* 0x0000e600ff027b82 */ /* 0x00ee620000000a00 */
[----:B------:R-:W2:Y:S04]  /*0ae0*/  LDG.E R26, desc[UR18][R6.64+-0x4] ;  /* 0xfffffc12061a7981 */ /* 0x000ea8000c1e1900 */
[----:B------:R-:W2:Y:S04]  /*0af0*/  LDG.E R27, desc[UR18][R6.64+0x4] ;  /* 0x00000412061b7981 */ /* 0x000ea8000c1e1900 */
[----:B------:R-:W3:Y:S04]  /*0b00*/  LDG.E R29, desc[UR18][R14.64] ;  /* 0x000000120e1d7981 */ /* 0x000ee8000c1e1900 */
[----:B------:R-:W4:Y:S04]  /*0b10*/  LDG.E R31, desc[UR18][R16.64] ;  /* 0x00000012101f7981 */ /* 0x000f28000c1e1900 */
[----:B------:R-:W5:Y:S01]  /*0b20*/  LDG.E R25, desc[UR18][R18.64] ;  /* 0x0000001212197981 */ /* 0x000f62000c1e1900 */
[----:B-1----:R-:W1:Y:S01]  /*0b30*/  MUFU.RCP R30, R3 ;  /* 0x00000003001e7308 */ /* 0x002e620000001000 */
[----:B------:R-:W-:Y:S01]  /*0b40*/  BSSY.RECONVERGENT B0, `(.L_x_24) ;  /* 0x000000f000007945 */ /* 0x000fe20003800200 */
[----:B--2---:R-:W-:Y:S01]  /*0b50*/  FADD R26, R26, R27 ;  /* 0x0000001b1a1a7221 */ /* 0x004fe20000000000 */
[----:B-1----:R-:W-:-:S03]  /*0b60*/  FFMA R27, R30, -R3, 1 ;  /* 0x3f8000001e1b7423 */ /* 0x002fc60000000803 */
[----:B---3--:R-:W-:-:S04]  /*0b70*/  FADD R26, R26, R29 ;  /* 0x0000001d1a1a7221 */ /* 0x008fc80000000000 */
[----:B----4-:R-:W-:-:S04]  /*0b80*/  FADD R26, R26, R31 ;  /* 0x0000001f1a1a7221 */ /* 0x010fc80000000000 */
[----:B-----5:R-:W-:Y:S01]  /*0b90*/  FFMA R28, R26, R2, R25 ;  /* 0x000000021a1c7223 */ /* 0x020fe20000000019 */
[----:B------:R-:W-:-:S03]  /*0ba0*/  FFMA R2, R30, R27, R30 ;  /* 0x0000001b1e027223 */ /* 0x000fc6000000001e */
[----:B------:R-:W1:Y:S01]  /*0bb0*/  FCHK P0, R28, R3 ;  /* 0x000000031c007302 */ /* 0x000e620000000000 */
[----:B------:R-:W-:-:S04]  /*0bc0*/  FFMA R25, R2, R28, RZ ;  /* 0x0000001c02197223 */ /* 0x000fc800000000ff */
[----:B------:R-:W-:-:S04]  /*0bd0*/  FFMA R26, R25, -R3, R28 ;  /* 0x80000003191a7223 */ /* 0x000fc8000000001c */
[----:B------:R-:W-:Y:S01]  /*0be0*/  FFMA R25, R2, R26, R25 ;  /* 0x0000001a02197223 */ /* 0x000fe20000000019 */
[----:B-1----:R-:W-:Y:S06]  /*0bf0*/  @!P0 BRA `(.L_x_25) ;  /* 0x00000000000c8947 */ /* 0x002fec0003800000 */
[----:B------:R-:W-:Y:S02]  /*0c00*/  MOV R3, R28 ;  /* 0x0000001c00037202 */ /* 0x000fe40000000f00 */
[----:B------:R-:W-:-:S07]  /*0c10*/  MOV R26, 0xc30 ;  /* 0x00000c30001a7802 */ /* 0x000fce0000000f00 */
[----:B0-----:R-:W-:Y:S05]  /*0c20*/  CALL.REL.NOINC `($__internal_1_$__cuda_sm3x_div_rn_noftz_f32_slowpath) ;  /* 0x0000000400247944 */ /* 0x001fea0003c00000 */
.L_x_25:
[----:B------:R-:W-:Y:S05]  /*0c30*/  BSYNC.RECONVERGENT B0 ;  /* 0x0000000000007941 */ /* 0x000fea0003800200 */
.L_x_24:
[----:B------:R-:W-:Y:S01]  /*0c40*/  IMAD.U32 R3, RZ, RZ, UR5 ;  /* 0x00000005ff037e24 */ /* 0x000fe2000f8e00ff */
[----:B------:R-:W-:Y:S03]  /*0c50*/  BSSY.RECONVERGENT B0, `(.L_x_26) ;  /* 0x0000043000007945 */ /* 0x000fe60003800200 */
[----:B------:R-:W-:-:S05]  /*0c60*/  IMAD.WIDE R2, R3, 0x4, R14 ;  /* 0x0000000403027825 */ /* 0x000fca00078e020e */
[----:B------:R1:W-:Y:S01]  /*0c70*/  STG.E desc[UR18][R2.64+0x8], R25 ;  /* 0x0000081902007986 */ /* 0x0003e2000c101912 */
[----:B------:R-:W-:Y:S06]  /*0c80*/  BAR.SYNC.DEFER_BLOCKING 0x0 ;  /* 0x0000000000007b1d */ /* 0x000fec0000010000 */
[----:B------:R-:W-:Y:S05]  /*0c90*/  @P2 BRA `(.L_x_27) ;  /* 0x0000000000f82947 */ /* 0x000fea0003800000 */
[----:B0-----:R-:W2:Y:S01]  /*0ca0*/  LDG.E R0, desc[UR18][R10.64+0x4] ;  /* 0x000004120a007981 */ /* 0x001ea2000c1e1900 */
[----:B-1----:R-:W0:Y:S02]  /*0cb0*/  LDC R2, c[0x0][0x384] ;  /* 0x0000e100ff027b82 */ /* 0x002e240000000800 */
[----:B0-----:R-:W-:-:S13]  /*0cc0*/  ISETP.NE.AND P0, PT, R2, 0x1, PT ;  /* 0x000000010200780c */ /* 0x001fda0003f05270 */
[----:B--2---:R-:W-:-:S05]  /*0cd0*/  @!P0 FADD R0, -R0, -RZ ;  /* 0x800000ff00008221 */ /* 0x004fca0000000100 */
[----:B------:R0:W-:Y:S04]  /*0ce0*/  STG.E desc[UR18][R10.64], R0 ;  /* 0x000000000a007986 */ /* 0x0001e8000c101912 */
[----:B------:R-:W2:Y:S04]  /*0cf0*/  @P0 LDG.E R3, desc[UR18][R20.64] ;  /* 0x0000001214030981 */ /* 0x000ea8000c1e1900 */
[----:B------:R-:W3:Y:S01]  /*0d00*/  @!P0 LDG.E R25, desc[UR18][R20.64] ;  /* 0x0000001214198981 */ /* 0x000ee2000c1e1900 */
[----:B------:R-:W-:Y:S01]  /*0d10*/  ISETP.NE.AND P1, PT, R2, 0x2, PT ;  /* 0x000000020200780c */ /* 0x000fe20003f25270 */
[----:B---3--:R-:W-:-:S05]  /*0d20*/  @!P0 FADD R3, -R25, -RZ ;  /* 0x800000ff19038221 */ /* 0x008fca0000000100 */
[----:B--2---:R2:W-:Y:S07]  /*0d30*/  STG.E desc[UR18][R20.64+0x4], R3 ;  /* 0x0000040314007986 */ /* 0x0045ee000c101912 */
[----:B------:R-:W3:Y:S04]  /*0d40*/  @P1 LDG.E R25, desc[UR18][R4.64+0x8] ;  /* 0x0000081204191981 */ /* 0x000ee8000c1e1900 */
[----:B------:R-:W4:Y:S02]  /*0d50*/  @!P1 LDG.E R2, desc[UR18][R4.64+0x8] ;  /* 0x0000081204029981 */ /* 0x000f24000c1e1900 */
[----:B----4-:R-:W-:-:S05]  /*0d60*/  @!P1 FADD R25, -R2, -RZ ;  /* 0x800000ff02199221 */ /* 0x010fca0000000100 */
[----:B---3--:R2:W-:Y:S04]  /*0d70*/  STG.E desc[UR18][R8.64], R25 ;  /* 0x0000001908007986 */ /* 0x0085e8000c101912 */
[----:B------:R-:W3:Y:S04]  /*0d80*/  @P1 LDG.E R27, desc[UR18][R12.64] ;  /* 0x000000120c1b1981 */ /* 0x000ee8000c1e1900 */
[----:B0-----:R-:W4:Y:S01]  /*0d90*/  @!P1 LDG.E R0, desc[UR18][R12.64] ;  /* 0x000000120c009981 */ /* 0x001f22000c1e1900 */
[----:B------:R-:W-:Y:S01]  /*0da0*/  ISETP.NE.AND P0, PT, R24, RZ, PT ;  /* 0x000000ff1800720c */ /* 0x000fe20003f05270 */
[----:B----4-:R-:W-:-:S05]  /*0db0*/  @!P1 FADD R27, -R0, -RZ ;  /* 0x800000ff001b9221 */ /* 0x010fca0000000100 */
[----:B---3--:R2:W-:Y:S07]  /*0dc0*/  STG.E desc[UR18][R22.64], R27 ;  /* 0x0000001b16007986 */ /* 0x0085ee000c101912 */
[----:B------:R-:W-:Y:S05]  /*0dd0*/  @P0 BRA `(.L_x_27) ;  /* 0x0000000000a80947 */ /* 0x000fea0003800000 */
[----:B--2---:R-:W0:Y:S01]  /*0de0*/  LDC.64 R2, c[0x0][0x388] ;  /* 0x0000e200ff027b82 */ /* 0x004e220000000a00 */
[----:B------:R-:W-:Y:S01]  /*0df0*/  IMAD.U32 R27, RZ, RZ, UR7 ;  /* 0x00000007ff1b7e24 */ /* 0x000fe2000f8e00ff */
[----:B------:R-:W-:-:S05]  /*0e00*/  MOV R26, UR6 ;  /* 0x00000006001a7c02 */ /* 0x000fca0008000f00 */
[----:B------:R-:W2:Y:S04]  /*0e10*/  LDG.E R27, desc[UR18][R26.64+0x8] ;  /* 0x000008121a1b7981 */ /* 0x000ea8000c1e1900 */
[----:B0-----:R-:W2:Y:S01]  /*0e20*/  LDG.E R0, desc[UR18][R2.64+0x4] ;  /* 0x0000041202007981 */ /* 0x001ea2000c1e1900 */
        /* <DEDUP_REMOVED lines=11> */
[----:B------:R-:W-:Y:S01]  /*0ee0*/  IMAD.U32 R27, RZ, RZ, UR9 ;  /* 0x00000009ff1b7e24 */ /* 0x000fe2000f8e00ff */
[----:B------:R-:W-:Y:S01]  /*0ef0*/  MOV R32, UR6 ;  /* 0x0000000600207c02 */ /* 0x000fe20008000f00 */
[----:B------:R-:W-:-:S02]  /*0f00*/  IMAD.U32 R33, RZ, RZ, UR7 ;  /* 0x00000007ff217e24 */ /* 0x000fc4000f8e00ff */
[----:B------:R-:W-:Y:S01]  /*0f10*/  IMAD.U32 R35, RZ, RZ, UR17 ;  /* 0x00000011ff237e24 */ /* 0x000fe2000f8e00ff */
[----:B------:R-:W-:Y:S01]  /*0f20*/  MOV R34, UR16 ;  /* 0x0000001000227c02 */ /* 0x000fe20008000f00 */
[----:B--2---:R-:W-:-:S04]  /*0f30*/  FADD R0, R28, R31 ;  /* 0x0000001f1c007221 */ /* 0x004fc80000000000 */
[----:B------:R-:W-:-:S05]  /*0f40*/  FMUL R37, R0, 0.5 ;  /* 0x3f00000000257820 */ /* 0x000fca0000400000 */
[----:B------:R1:W-:Y:S04]  /*0f50*/  STG.E desc[UR18][R26.64], R37 ;  /* 0x000000251a007986 */ /* 0x0003e8000c101912 */
[----:B------:R-:W2:Y:S04]  /*0f60*/  LDG.E R32, desc[UR18][R32.64] ;  /* 0x0000001220207981 */ /* 0x000ea8000c1e1900 */
[----:B------:R-:W2:Y:S01]  /*0f70*/  LDG.E R35, desc[UR18][R34.64+0xc] ;  /* 0x00000c1222237981 */ /* 0x000ea2000c1e1900 */
[----:B0-----:R-:W-:Y:S01]  /*0f80*/  MOV R2, UR6 ;  /* 0x0000000600027c02 */ /* 0x001fe20008000f00 */
[----:B------:R-:W-:Y:S01]  /*0f90*/  IMAD.U32 R3, RZ, RZ, UR7 ;  /* 0x00000007ff037e24 */ /* 0x000fe2000f8e00ff */
[----:B------:R-:W-:Y:S01]  /*0fa0*/  MOV R28, UR10 ;  /* 0x0000000a001c7c02 */ /* 0x000fe20008000f00 */
[----:B------:R-:W-:Y:S01]  /*0fb0*/  IMAD.U32 R31, RZ, RZ, UR13 ;  /* 0x0000000dff1f7e24 */ /* 0x000fe2000f8e00ff */
[----:B------:R-:W-:Y:S01]  /*0fc0*/  MOV R30, UR12 ;  /* 0x0000000c001e7c02 */ /* 0x000fe20008000f00 */
[----:B------:R-:W-:-:S02]  /*0fd0*/  IMAD.U32 R29, RZ, RZ, UR11 ;  /* 0x0000000bff1d7e24 */ /* 0x000fc4000f8e00ff */
[----:B--2---:R-:W-:-:S04]  /*0fe0*/  FADD R0, R32, R35 ;  /* 0x0000002320007221 */ /* 0x004fc80000000000 */
[----:B------:R-:W-:-:S05]  /*0ff0*/  FMUL R25, R0, 0.5 ;  /* 0x3f00000000197820 */ /* 0x000fca0000400000 */
[----:B------:R3:W-:Y:S04]  /*1000*/  STG.E desc[UR18][R2.64+0x4], R25 ;  /* 0x0000041902007986 */ /* 0x0007e8000c101912 */
[----:B------:R-:W2:Y:S04]  /*1010*/  LDG.E R28, desc[UR18][R28.64] ;  /* 0x000000121c1c7981 */ /* 0x000ea8000c1e1900 */
[----:B------:R-:W2:Y:S01]  /*1020*/  LDG.E R31, desc[UR18][R30.64+0x4] ;  /* 0x000004121e1f7981 */ /* 0x000ea2000c1e1900 */
[----:B-1----:R-:W-:Y:S01]  /*1030*/  MOV R26, UR10 ;  /* 0x0000000a001a7c02 */ /* 0x002fe20008000f00 */
[----:B------:R-:W-:-:S02]  /*1040*/  IMAD.U32 R27, RZ, RZ, UR11 ;  /* 0x0000000bff1b7e24 */ /* 0x000fc4000f8e00ff */
[----:B--2---:R-:W-:-:S04]  /*1050*/  FADD R0, R28, R31 ;  /* 0x0000001f1c007221 */ /* 0x004fc80000000000 */
[----:B------:R-:W-:-:S05]  /*1060*/  FMUL R33, R0, 0.5 ;  /* 0x3f00000000217820 */ /* 0x000fca0000400000 */
[----:B------:R3:W-:Y:S02]  /*1070*/  STG.E desc[UR18][R26.64+0x4], R33 ;  /* 0x000004211a007986 */ /* 0x0007e4000c101912 */
.L_x_27:
[----:B------:R-:W-:Y:S05]  /*1080*/  BSYNC.RECONVERGENT B0 ;  /* 0x0000000000007941 */ /* 0x000fea0003800200 */
.L_x_26:
[----:B------:R-:W-:Y:S06]  /*1090*/  BAR.SYNC.DEFER_BLOCKING 0x0 ;  /* 0x0000000000007b1d */ /* 0x000fec0000010000 */
[----:B------:R-:W-:Y:S05]  /*10a0*/  BRA.U UP0, `(.L_x_28) ;  /* 0xfffffff500047547 */ /* 0x000fea000b83ffff */
[----:B------:R-:W-:Y:S05]  /*10b0*/  EXIT ;  /* 0x000000000000794d */ /* 0x000fea0003800000 */
        .weak           $__internal_1_$__cuda_sm3x_div_rn_noftz_f32_slowpath
        .type           $__internal_1_$__cuda_sm3x_div_rn_noftz_f32_slowpath,@function
        .size           $__internal_1_$__cuda_sm3x_div_rn_noftz_f32_slowpath,(.L_x_43 - $__internal_1_$__cuda_sm3x_div_rn_noftz_f32_slowpath)
$__internal_1_$__cuda_sm3x_div_rn_noftz_f32_slowpath:
[----:B------:R-:W-:Y:S01]  /*10c0*/  SHF.R.U32.HI R25, RZ, 0x17, R0 ;  /* 0x00000017ff197819 */ /* 0x000fe20000011600 */
[----:B------:R-:W-:Y:S01]  /*10d0*/  BSSY.RECONVERGENT B1, `(.L_x_29) ;  /* 0x0000063000017945 */ /* 0x000fe20003800200 */
[----:B------:R-:W-:Y:S02]  /*10e0*/  SHF.R.U32.HI R2, RZ, 0x17, R3 ;  /* 0x00000017ff027819 */ /* 0x000fe40000011603 */
[----:B------:R-:W-:Y:S02]  /*10f0*/  LOP3.LUT R25, R25, 0xff, RZ, 0xc0, !PT ;  /* 0x000000ff19197812 */ /* 0x000fe400078ec0ff */
[----:B------:R-:W-:Y:S02]  /*1100*/  LOP3.LUT R30, R2, 0xff, RZ, 0xc0, !PT ;  /* 0x000000ff021e7812 */ /* 0x000fe400078ec0ff */
[----:B------:R-:W-:Y:S02]  /*1110*/  IADD3 R28, PT, PT, R25, -0x1, RZ ;  /* 0xffffffff191c7810 */ /* 0x000fe40007ffe0ff */
[----:B------:R-:W-:Y:S01]  /*1120*/  MOV R2, R0 ;  /* 0x0000000000027202 */ /* 0x000fe20000000f00 */
[----:B------:R-:W-:Y:S01]  /*1130*/  VIADD R29, R30, 0xffffffff ;  /* 0xffffffff1e1d7836 */ /* 0x000fe20000000000 */
[----:B------:R-:W-:-:S04]  /*1140*/  ISETP.GT.U32.AND P0, PT, R28, 0xfd, PT ;  /* 0x000000fd1c00780c */ /* 0x000fc80003f04070 */
[----:B------:R-:W-:-:S13]  /*1150*/  ISETP.GT.U32.OR P0, PT, R29, 0xfd, P0 ;  /* 0x000000fd1d00780c */ /* 0x000fda0000704470 */
[----:B------:R-:W-:Y:S01]  /*1160*/  @!P0 IMAD.MOV.U32 R27, RZ, RZ, RZ ;  /* 0x000000ffff1b8224 */ /* 0x000fe200078e00ff */
[----:B------:R-:W-:Y:S06]  /*1170*/  @!P0 BRA `(.L_x_30) ;  /* 0x00000000005c8947 */ /* 0x000fec0003800000 */
[----:B------:R-:W-:Y:S02]  /*1180*/  FSETP.GTU.FTZ.AND P0, PT, |R3|, +INF , PT ;  /* 0x7f8000000300780b */ /* 0x000fe40003f1c200 */
        /* <DEDUP_REMOVED lines=22> */
.L_x_30:
[----:B------:R-:W-:Y:S01]  /*12f0*/  LEA R29, R25, 0xc0800000, 0x17 ;  /* 0xc0800000191d7811 */ /* 0x000fe200078eb8ff */
[----:B------:R-:W-:Y:S01]  /*1300*/  BSSY.RECONVERGENT B2, `(.L_x_35) ;  /* 0x0000036000027945 */ /* 0x000fe20003800200 */
[----:B------:R-:W-:-:S03]  /*1310*/  IADD3 R30, PT, PT, R30, -0x7f, RZ ;  /* 0xffffff811e1e7810 */ /* 0x000fc60007ffe0ff */
[----:B------:R-:W-:Y:S02]  /*1320*/  IMAD.IADD R31, R2, 0x1, -R29 ;  /* 0x00000001021f7824 */ /* 0x000fe400078e0a1d */
[C---:B------:R-:W-:Y:S01]  /*1330*/  IMAD R2, R30.reuse, -0x800000, R3 ;  /* 0xff8000001e027824 */ /* 0x040fe200078e0203 */
[----:B------:R-:W-:Y:S01]  /*1340*/  IADD3 R30, PT, PT, R30, 0x7f, -R25 ;  /* 0x0000007f1e1e7810 */ /* 0x000fe20007ffe819 */
[----:B------:R-:W0:Y:S01]  /*1350*/  MUFU.RCP R28, R31 ;  /* 0x0000001f001c7308 */ /* 0x000e220000001000 */
[----:B------:R-:W-:-:S03]  /*1360*/  FADD.FTZ R29, -R31, -RZ ;  /* 0x800000ff1f1d7221 */ /* 0x000fc60000010100 */
[----:B------:R-:W-:Y:S02]  /*1370*/  IMAD.IADD R30, R30, 0x1, R27 ;  /* 0x000000011e1e7824 */ /* 0x000fe400078e021b */
        /* <DEDUP_REMOVED lines=20> */
[-CC-:B------:R-:W-:Y:S01]  /*14c0*/  FFMA.RZ R25, R3, R29.reuse, R28.reuse ;  /* 0x0000001d03197223 */ /* 0x180fe2000000c01c */
[C---:B------:R-:W-:Y:S02]  /*14d0*/  IADD3 R30, PT, PT, R31.reuse, 0x20, RZ ;  /* 0x000000201f1e7810 */ /* 0x040fe40007ffe0ff */
[----:B------:R-:W-:Y:S02]  /*14e0*/  ISETP.NE.AND P3, PT, R31, RZ, PT ;  /* 0x000000ff1f00720c */ /* 0x000fe40003f65270 */
[----:B------:R-:W-:Y:S01]  /*14f0*/  LOP3.LUT R27, R25, 0x7fffff, RZ, 0xc0, !PT ;  /* 0x007fffff191b7812 */ /* 0x000fe200078ec0ff */
[CCC-:B------:R-:W-:Y:S01]  /*1500*/  FFMA.RP R25, R3.reuse, R29.reuse, R28.reuse ;  /* 0x0000001d03197223 */ /* 0x1c0fe2000000801c */
[----:B------:R-:W-:Y:S01]  /*1510*/  FFMA.RM R28, R3, R29, R28 ;  /* 0x0000001d031c7223 */ /* 0x000fe2000000401c */
[----:B------:R-:W-:Y:S01]  /*1520*/  IMAD.MOV R3, RZ, RZ, -R31 ;  /* 0x000000ffff037224 */ /* 0x000fe200078e0a1f */
[----:B------:R-:W-:Y:S02]  /*1530*/  LOP3.LUT R27, R27, 0x800000, RZ, 0xfc, !PT ;  /* 0x008000001b1b7812 */ /* 0x000fe400078efcff */
[----:B------:R-:W-:-:S02]  /*1540*/  ISETP.NE.AND P1, PT, R31, RZ, PT ;  /* 0x000000ff1f00720c */ /* 0x000fc40003f25270 */
[----:B------:R-:W-:Y:S02]  /*1550*/  SHF.L.U32 R30, R27, R30, RZ ;  /* 0x0000001e1b1e7219 */ /* 0x000fe400000006ff */
[----:B------:R-:W-:Y:S02]  /*1560*/  FSETP.NEU.FTZ.AND P0, PT, R25, R28, PT ;  /* 0x0000001c1900720b */ /* 0x000fe40003f1d000 */
        /* <DEDUP_REMOVED lines=11> */
.L_x_37:
[----:B------:R-:W-:-:S04]  /*1620*/  LOP3.LUT R2, R2, 0x80000000, RZ, 0xc0, !PT ;  /* 0x8000000002027812 */ /* 0x000fc800078ec0ff */
[----:B------:R-:W-:Y:S01]  /*1630*/  LOP3.LUT R2, R2, 0x7f800000, RZ, 0xfc, !PT ;  /* 0x7f80000002027812 */ /* 0x000fe200078efcff */
[----:B------:R-:W-:Y:S06]  /*1640*/  BRA `(.L_x_38) ;  /* 0x0000000000047947 */ /* 0x000fec0003800000 */
.L_x_36:
[----:B------:R-:W-:-:S07]  /*1650*/  IMAD R2, R30, 0x800000, R2 ;  /* 0x008000001e027824 */ /* 0x000fce00078e0202 */
.L_x_38:
[----:B------:R-:W-:Y:S05]  /*1660*/  BSYNC.RECONVERGENT B2 ;  /* 0x0000000000027941 */ /* 0x000fea0003800200 */
.L_x_35:
[----:B------:R-:W-:Y:S05]  /*1670*/  BRA `(.L_x_39) ;  /* 0x0000000000207947 */ /* 0x000fea0003800000 */
.L_x_34:
[----:B------:R-:W-:-:S04]  /*1680*/  LOP3.LUT R2, R2, 0x80000000, R3, 0x48, !PT ;  /* 0x8000000002027812 */ /* 0x000fc800078e4803 */
[----:B------:R-:W-:Y:S01]  /*1690*/  LOP3.LUT R2, R2, 0x7f800000, RZ, 0xfc, !PT ;  /* 0x7f80000002027812 */ /* 0x000fe200078efcff */
[----:B------:R-:W-:Y:S06]  /*16a0*/  BRA `(.L_x_39) ;  /* 0x0000000000147947 */ /* 0x000fec0003800000 */
.L_x_33:
[----:B------:R-:W-:Y:S01]  /*16b0*/  LOP3.LUT R2, R2, 0x80000000, R3, 0x48, !PT ;  /* 0x8000000002027812 */ /* 0x000fe200078e4803 */
[----:B------:R-:W-:Y:S06]  /*16c0*/  BRA `(.L_x_39) ;  /* 0x00000000000c7947 */ /* 0x000fec0003800000 */
.L_x_32:
[----:B------:R-:W0:Y:S01]  /*16d0*/  MUFU.RSQ R2, -QNAN ;  /* 0xffc0000000027908 */ /* 0x000e220000001400 */
[----:B------:R-:W-:Y:S05]  /*16e0*/  BRA `(.L_x_39) ;  /* 0x0000000000047947 */ /* 0x000fea0003800000 */
.L_x_31:
[----:B------:R-:W-:-:S07]  /*16f0*/  FADD.FTZ R2, R3, R0 ;  /* 0x0000000003027221 */ /* 0x000fce0000010000 */
.L_x_39:
[----:B------:R-:W-:Y:S05]  /*1700*/  BSYNC.RECONVERGENT B1 ;  /* 0x0000000000017941 */ /* 0x000fea0003800200 */
.L_x_29:
[----:B------:R-:W-:Y:S01]  /*1710*/  IMAD.MOV.U32 R27, RZ, RZ, 0x0 ;  /* 0x00000000ff1b7424 */ /* 0x000fe200078e00ff */
[----:B0-----:R-:W-:-:S03]  /*1720*/  MOV R25, R2 ;  /* 0x0000000200197202 */ /* 0x001fc60000000f00 */
[----:B------:R-:W-:Y:S05]  /*1730*/  RET.REL.NODEC R26 `(_Z9lin_solveiiPfS_ff) ;  /* 0xffffffe81a307950 */ /* 0x000fea0003c3ffff */
.L_x_40:
        /* <DEDUP_REMOVED lines=12> */
.L_x_43:


//--------------------- .text._Z10add_sourcePfS_fi --------------------------
	.section	.text._Z10add_sourcePfS_fi,"ax",@progbits
	.align	128
        .global         _Z10add_sourcePfS_fi
        .type           _Z10add_sourcePfS_fi,@function
        .size           _Z10add_sourcePfS_fi,(.L_x_48 - _Z10add_sourcePfS_fi)
        .other          _Z10add_sourcePfS_fi,@"STO_CUDA_ENTRY STV_DEFAULT"
_Z10add_sourcePfS_fi:
.text._Z10add_sourcePfS_fi:
[----:B------:R-:W-:Y:S01]  /*0000*/  LDC R1, c[0x0][0x37c] ;  /* 0x0000df00ff017b82 */ /* 0x000fe20000000800 */
[----:B------:R-:W0:Y:S07]  /*0010*/  S2R R0, SR_TID.X ;  /* 0x0000000000007919 */ /* 0x000e2e0000002100 */
[----:B------:R-:W0:Y:S01]  /*0020*/  S2UR UR4, SR_CTAID.X ;  /* 0x00000000000479c3 */ /* 0x000e220000002500 */
[----:B------:R-:W1:Y:S07]  /*0030*/  LDCU UR5, c[0x0][0x394] ;  /* 0x00007280ff0577ac */ /* 0x000e6e0008000800 */
[----:B------:R-:W0:Y:S02]  /*0040*/  LDC R7, c[0x0][0x360] ;  /* 0x0000d800ff077b82 */ /* 0x000e240000000800 */
[----:B0-----:R-:W-:-:S05]  /*0050*/  IMAD R7, R7, UR4, R0 ;  /* 0x0000000407077c24 */ /* 0x001fca000f8e0200 */
[----:B-1----:R-:W-:-:S13]  /*0060*/  ISETP.GE.AND P0, PT, R7, UR5, PT ;  /* 0x0000000507007c0c */ /* 0x002fda000bf06270 */
[----:B------:R-:W-:Y:S05]  /*0070*/  @P0 EXIT ;  /* 0x000000000000094d */ /* 0x000fea0003800000 */
[----:B------:R-:W0:Y:S01]  /*0080*/  LDC.64 R2, c[0x0][0x388] ;  /* 0x0000e200ff027b82 */ /* 0x000e220000000a00 */
[----:B------:R-:W1:Y:S01]  /*0090*/  LDCU.64 UR4, c[0x0][0x358] ;  /* 0x00006b00ff0477ac */ /* 0x000e620008000a00 */
[----:B------:R-:W2:Y:S06]  /*00a0*/  LDCU UR6, c[0x0][0x390] ;  /* 0x00007200ff0677ac */ /* 0x000eac0008000800 */
[----:B------:R-:W3:Y:S01]  /*00b0*/  LDC.64 R4, c[0x0][0x380] ;  /* 0x0000e000ff047b82 */ /* 0x000ee20000000a00 */
[----:B0-----:R-:W-:-:S06]  /*00c0*/  IMAD.WIDE R2, R7, 0x4, R2 ;  /* 0x0000000407027825 */ /* 0x001fcc00078e0202 */
[----:B-1----:R-:W2:Y:S01]  /*00d0*/  LDG.E R2, desc[UR4][R2.64] ;  /* 0x0000000402027981 */ /* 0x002ea2000c1e1900 */
[----:B---3--:R-:W-:-:S05]  /*00e0*/  IMAD.WIDE R4, R7, 0x4, R4 ;  /* 0x0000000407047825 */ /* 0x008fca00078e0204 */
[----:B------:R-:W2:Y:S02]  /*00f0*/  LDG.E R7, desc[UR4][R4.64] ;  /* 0x0000000404077981 */ /* 0x000ea4000c1e1900 */
[----:B--2---:R-:W-:-:S05]  /*0100*/  FFMA R7, R2, UR6, R7 ;  /* 0x0000000602077c23 */ /* 0x004fca0008000007 */
[----:B------:R-:W-:Y:S01]  /*0110*/  STG.E desc[UR4][R4.64], R7 ;  /* 0x0000000704007986 */ /* 0x000fe2000c101904 */
[----:B------:R-:W-:Y:S05]  /*0120*/  EXIT ;  /* 0x000000000000794d */ /* 0x000fea0003800000 */
.L_x_41:
        /* <DEDUP_REMOVED lines=13> */
.L_x_48:


//--------------------- .nv.shared.reserved.0     --------------------------
	.section	.nv.shared.reserved.0,"aw",@nobits
	.weak		__nv_reservedSMEM_offset_0_alias
	.size		__nv_reservedSMEM_offset_0_alias, 0, 64
	.other		__nv_reservedSMEM_offset_0_alias,@"STO_CUDA_RESERVED_SHARED STV_DEFAULT"
__nv_reservedSMEM_offset_0_alias:
	.zero		0
	.zero		64


//--------------------- .nv.constant0._Z8project3iPfS_S_S_ --------------------------
	.section	.nv.constant0._Z8project3iPfS_S_S_,"a",@progbits
	.sectionflags	@""
	.align	4
.nv.constant0._Z8project3iPfS_S_S_:
	.zero		936


//--------------------- .nv.constant0._Z8project1iPfS_S_S_ --------------------------
	.section	.nv.constant0._Z8project1iPfS_S_S_,"a",@progbits
	.sectionflags	@""
	.align	4
.nv.constant0._Z8project1iPfS_S_S_:
	.zero		936


//--------------------- .nv.constant0._Z6advectiiPfS_S_S_f --------------------------
	.section	.nv.constant0._Z6advectiiPfS_S_S_f,"a",@progbits
	.sectionflags	@""
	.align	4
.nv.constant0._Z6advectiiPfS_S_S_f:
	.zero		940


//--------------------- .nv.constant0._Z9lin_solveiiPfS_ff --------------------------
	.section	.nv.constant0._Z9lin_solveiiPfS_ff,"a",@progbits
	.sectionflags	@""
	.align	4
.nv.constant0._Z9lin_solveiiPfS_ff:
	.zero		928


//--------------------- .nv.constant0._Z10add_sourcePfS_fi --------------------------
	.section	.nv.constant0._Z10add_sourcePfS_fi,"a",@progbits
	.sectionflags	@""
	.align	4
.nv.constant0._Z10add_sourcePfS_fi:
	.zero		920


//--------------------- SYMBOLS --------------------------

	.type		.nv.reservedSmem.offset0,@object
	.size		.nv.reservedSmem.offset0,0x4
